//
// Generated by NVIDIA NVVM Compiler
//
// Compiler Build ID: CL-36424714
// Cuda compilation tools, release 13.0, V13.0.88
// Based on NVVM 20.0.0
//

.version 9.0
.target sm_100
.address_size 64


.func  (.param .b64 func_retval0) _Z9factoriald(
	.param .b64 _Z9factoriald_param_0
)
{
	.reg .pred 	%p<2>;
	.reg .b64 	%fd<9>;

	ld.param.f64 	%fd3, [_Z9factoriald_param_0];
	setp.geu.f64 	%p1, %fd3, 0d4000000000000000;
	mov.f64 	%fd8, 0d3FF0000000000000;
	@%p1 bra 	$L__BB0_2;
$L__BB0_1:
	st.param.f64 	[func_retval0], %fd8;
	ret;
$L__BB0_2:
	add.f64 	%fd5, %fd3, 0dBFF0000000000000;
	{ // callseq 0, 0
	.param .b64 param0;
	st.param.f64 	[param0], %fd5;
	.param .b64 retval0;
	call.uni (retval0), 
	_Z9factoriald, 
	(
	param0
	);
	ld.param.f64 	%fd6, [retval0];
	} // callseq 0
	mul.f64 	%fd8, %fd3, %fd6;
	bra.uni 	$L__BB0_1;

}
	// .globl	_Z7poissonPPdS0_Piii
.visible .entry _Z7poissonPPdS0_Piii(
	.param .u64 .ptr .align 1 _Z7poissonPPdS0_Piii_param_0,
	.param .u64 .ptr .align 1 _Z7poissonPPdS0_Piii_param_1,
	.param .u64 .ptr .align 1 _Z7poissonPPdS0_Piii_param_2,
	.param .u32 _Z7poissonPPdS0_Piii_param_3,
	.param .u32 _Z7poissonPPdS0_Piii_param_4
)
{
	.reg .pred 	%p<24>;
	.reg .b32 	%r<95>;
	.reg .b64 	%rd<96>;
	.reg .b64 	%fd<193>;

	ld.param.u64 	%rd9, [_Z7poissonPPdS0_Piii_param_0];
	ld.param.u64 	%rd10, [_Z7poissonPPdS0_Piii_param_1];
	ld.param.u64 	%rd11, [_Z7poissonPPdS0_Piii_param_2];
	ld.param.u32 	%r41, [_Z7poissonPPdS0_Piii_param_3];
	ld.param.u32 	%r42, [_Z7poissonPPdS0_Piii_param_4];
	mov.u32 	%r43, %ctaid.x;
	mov.u32 	%r44, %ntid.x;
	mov.u32 	%r45, %tid.x;
	mad.lo.s32 	%r1, %r43, %r44, %r45;
	setp.ge.s32 	%p1, %r1, %r42;
	@%p1 bra 	$L__BB1_36;
	setp.lt.s32 	%p2, %r41, 2;
	@%p2 bra 	$L__BB1_36;
	mov.b32 	%r47, 1127219200;
	mov.b32 	%r48, -2147483648;
	mov.b64 	%fd1, {%r48, %r47};
	cvta.to.global.u64 	%rd1, %rd11;
	cvta.to.global.u64 	%rd2, %rd9;
	cvta.to.global.u64 	%rd3, %rd10;
	add.s32 	%r2, %r41, -1;
	mov.b32 	%r81, 0;
	mul.wide.s32 	%rd15, %r1, 8;
$L__BB1_3:
	mul.wide.u32 	%rd12, %r81, 4;
	add.s64 	%rd4, %rd1, %rd12;
	ld.global.u32 	%r49, [%rd4];
	setp.ge.s32 	%p3, %r1, %r49;
	@%p3 bra 	$L__BB1_35;
	mul.wide.u32 	%rd13, %r81, 8;
	add.s64 	%rd5, %rd2, %rd13;
	ld.global.u64 	%rd14, [%rd5+8];
	add.s64 	%rd16, %rd14, %rd15;
	ld.f64 	%fd21, [%rd16];
	{ // callseq 1, 0
	.param .b64 param0;
	st.param.f64 	[param0], %fd21;
	.param .b64 retval0;
	call.uni (retval0), 
	_Z9factoriald, 
	(
	param0
	);
	ld.param.f64 	%fd190, [retval0];
	} // callseq 1
	bar.sync 	0;
	ld.global.u64 	%rd17, [%rd5];
	add.s64 	%rd18, %rd17, %rd15;
	ld.f64 	%fd3, [%rd18];
	{
	.reg .b32 %temp; 
	mov.b64 	{%temp, %r82}, %fd3;
	}
	{
	.reg .b32 %temp; 
	mov.b64 	{%r83, %temp}, %fd3;
	}
	setp.gt.s32 	%p4, %r82, 1048575;
	mov.b32 	%r84, -1023;
	mov.f64 	%fd187, %fd3;
	@%p4 bra 	$L__BB1_6;
	mul.f64 	%fd187, %fd3, 0d4350000000000000;
	{
	.reg .b32 %temp; 
	mov.b64 	{%temp, %r82}, %fd187;
	}
	{
	.reg .b32 %temp; 
	mov.b64 	{%r83, %temp}, %fd187;
	}
	mov.b32 	%r84, -1077;
$L__BB1_6:
	add.s32 	%r52, %r82, -1;
	setp.gt.u32 	%p5, %r52, 2146435070;
	@%p5 bra 	$L__BB1_10;
	shr.u32 	%r55, %r82, 20;
	add.s32 	%r85, %r84, %r55;
	and.b32  	%r56, %r82, 1048575;
	or.b32  	%r57, %r56, 1072693248;
	mov.b64 	%fd188, {%r83, %r57};
	setp.lt.u32 	%p7, %r57, 1073127583;
	@%p7 bra 	$L__BB1_9;
	{
	.reg .b32 %temp; 
	mov.b64 	{%r58, %temp}, %fd188;
	}
	{
	.reg .b32 %temp; 
	mov.b64 	{%temp, %r59}, %fd188;
	}
	add.s32 	%r60, %r59, -1048576;
	mov.b64 	%fd188, {%r58, %r60};
	add.s32 	%r85, %r85, 1;
$L__BB1_9:
	add.f64 	%fd24, %fd188, 0dBFF0000000000000;
	add.f64 	%fd25, %fd188, 0d3FF0000000000000;
	rcp.approx.ftz.f64 	%fd26, %fd25;
	neg.f64 	%fd27, %fd25;
	fma.rn.f64 	%fd28, %fd27, %fd26, 0d3FF0000000000000;
	fma.rn.f64 	%fd29, %fd28, %fd28, %fd28;
	fma.rn.f64 	%fd30, %fd29, %fd26, %fd26;
	mul.f64 	%fd31, %fd24, %fd30;
	fma.rn.f64 	%fd32, %fd24, %fd30, %fd31;
	mul.f64 	%fd33, %fd32, %fd32;
	fma.rn.f64 	%fd34, %fd33, 0d3EB1380B3AE80F1E, 0d3ED0EE258B7A8B04;
	fma.rn.f64 	%fd35, %fd34, %fd33, 0d3EF3B2669F02676F;
	fma.rn.f64 	%fd36, %fd35, %fd33, 0d3F1745CBA9AB0956;
	fma.rn.f64 	%fd37, %fd36, %fd33, 0d3F3C71C72D1B5154;
	fma.rn.f64 	%fd38, %fd37, %fd33, 0d3F624924923BE72D;
	fma.rn.f64 	%fd39, %fd38, %fd33, 0d3F8999999999A3C4;
	fma.rn.f64 	%fd40, %fd39, %fd33, 0d3FB5555555555554;
	sub.f64 	%fd41, %fd24, %fd32;
	add.f64 	%fd42, %fd41, %fd41;
	neg.f64 	%fd43, %fd32;
	fma.rn.f64 	%fd44, %fd43, %fd24, %fd42;
	mul.f64 	%fd45, %fd30, %fd44;
	mul.f64 	%fd46, %fd33, %fd40;
	fma.rn.f64 	%fd47, %fd46, %fd32, %fd45;
	xor.b32  	%r61, %r85, -2147483648;
	mov.b32 	%r62, 1127219200;
	mov.b64 	%fd48, {%r61, %r62};
	sub.f64 	%fd49, %fd48, %fd1;
	fma.rn.f64 	%fd50, %fd49, 0d3FE62E42FEFA39EF, %fd32;
	fma.rn.f64 	%fd51, %fd49, 0dBFE62E42FEFA39EF, %fd50;
	sub.f64 	%fd52, %fd51, %fd32;
	sub.f64 	%fd53, %fd47, %fd52;
	fma.rn.f64 	%fd54, %fd49, 0d3C7ABC9E3B39803F, %fd53;
	add.f64 	%fd189, %fd50, %fd54;
	bra.uni 	$L__BB1_11;
$L__BB1_10:
	fma.rn.f64 	%fd23, %fd187, 0d7FF0000000000000, 0d7FF0000000000000;
	{
	.reg .b32 %temp; 
	mov.b64 	{%temp, %r53}, %fd187;
	}
	and.b32  	%r54, %r53, 2147483647;
	setp.eq.s32 	%p6, %r54, 0;
	selp.f64 	%fd189, 0dFFF0000000000000, %fd23, %p6;
$L__BB1_11:
	ld.global.u64 	%rd19, [%rd5+8];
	add.s64 	%rd21, %rd19, %rd15;
	ld.f64 	%fd55, [%rd21];
	mul.f64 	%fd56, %fd189, %fd55;
	sub.f64 	%fd12, %fd56, %fd3;
	{
	.reg .b32 %temp; 
	mov.b64 	{%temp, %r86}, %fd190;
	}
	{
	.reg .b32 %temp; 
	mov.b64 	{%r87, %temp}, %fd190;
	}
	setp.gt.s32 	%p8, %r86, 1048575;
	mov.b32 	%r88, -1023;
	@%p8 bra 	$L__BB1_13;
	mul.f64 	%fd190, %fd190, 0d4350000000000000;
	{
	.reg .b32 %temp; 
	mov.b64 	{%temp, %r86}, %fd190;
	}
	{
	.reg .b32 %temp; 
	mov.b64 	{%r87, %temp}, %fd190;
	}
	mov.b32 	%r88, -1077;
$L__BB1_13:
	add.s32 	%r65, %r86, -1;
	setp.gt.u32 	%p9, %r65, 2146435070;
	@%p9 bra 	$L__BB1_17;
	shr.u32 	%r68, %r86, 20;
	add.s32 	%r89, %r88, %r68;
	and.b32  	%r69, %r86, 1048575;
	or.b32  	%r70, %r69, 1072693248;
	mov.b64 	%fd191, {%r87, %r70};
	setp.lt.u32 	%p11, %r70, 1073127583;
	@%p11 bra 	$L__BB1_16;
	{
	.reg .b32 %temp; 
	mov.b64 	{%r71, %temp}, %fd191;
	}
	{
	.reg .b32 %temp; 
	mov.b64 	{%temp, %r72}, %fd191;
	}
	add.s32 	%r73, %r72, -1048576;
	mov.b64 	%fd191, {%r71, %r73};
	add.s32 	%r89, %r89, 1;
$L__BB1_16:
	add.f64 	%fd58, %fd191, 0dBFF0000000000000;
	add.f64 	%fd59, %fd191, 0d3FF0000000000000;
	rcp.approx.ftz.f64 	%fd60, %fd59;
	neg.f64 	%fd61, %fd59;
	fma.rn.f64 	%fd62, %fd61, %fd60, 0d3FF0000000000000;
	fma.rn.f64 	%fd63, %fd62, %fd62, %fd62;
	fma.rn.f64 	%fd64, %fd63, %fd60, %fd60;
	mul.f64 	%fd65, %fd58, %fd64;
	fma.rn.f64 	%fd66, %fd58, %fd64, %fd65;
	mul.f64 	%fd67, %fd66, %fd66;
	fma.rn.f64 	%fd68, %fd67, 0d3EB1380B3AE80F1E, 0d3ED0EE258B7A8B04;
	fma.rn.f64 	%fd69, %fd68, %fd67, 0d3EF3B2669F02676F;
	fma.rn.f64 	%fd70, %fd69, %fd67, 0d3F1745CBA9AB0956;
	fma.rn.f64 	%fd71, %fd70, %fd67, 0d3F3C71C72D1B5154;
	fma.rn.f64 	%fd72, %fd71, %fd67, 0d3F624924923BE72D;
	fma.rn.f64 	%fd73, %fd72, %fd67, 0d3F8999999999A3C4;
	fma.rn.f64 	%fd74, %fd73, %fd67, 0d3FB5555555555554;
	sub.f64 	%fd75, %fd58, %fd66;
	add.f64 	%fd76, %fd75, %fd75;
	neg.f64 	%fd77, %fd66;
	fma.rn.f64 	%fd78, %fd77, %fd58, %fd76;
	mul.f64 	%fd79, %fd64, %fd78;
	mul.f64 	%fd80, %fd67, %fd74;
	fma.rn.f64 	%fd81, %fd80, %fd66, %fd79;
	xor.b32  	%r74, %r89, -2147483648;
	mov.b32 	%r75, 1127219200;
	mov.b64 	%fd82, {%r74, %r75};
	sub.f64 	%fd83, %fd82, %fd1;
	fma.rn.f64 	%fd84, %fd83, 0d3FE62E42FEFA39EF, %fd66;
	fma.rn.f64 	%fd85, %fd83, 0dBFE62E42FEFA39EF, %fd84;
	sub.f64 	%fd86, %fd85, %fd66;
	sub.f64 	%fd87, %fd81, %fd86;
	fma.rn.f64 	%fd88, %fd83, 0d3C7ABC9E3B39803F, %fd87;
	add.f64 	%fd192, %fd84, %fd88;
	bra.uni 	$L__BB1_18;
$L__BB1_17:
	fma.rn.f64 	%fd57, %fd190, 0d7FF0000000000000, 0d7FF0000000000000;
	{
	.reg .b32 %temp; 
	mov.b64 	{%temp, %r66}, %fd190;
	}
	and.b32  	%r67, %r66, 2147483647;
	setp.eq.s32 	%p10, %r67, 0;
	selp.f64 	%fd192, 0dFFF0000000000000, %fd57, %p10;
$L__BB1_18:
	setp.ne.s32 	%p12, %r1, 0;
	sub.f64 	%fd89, %fd12, %fd192;
	shr.u32 	%r76, %r81, 1;
	mul.wide.u32 	%rd22, %r76, 8;
	add.s64 	%rd6, %rd3, %rd22;
	ld.global.u64 	%rd23, [%rd6];
	add.s64 	%rd25, %rd23, %rd15;
	ld.f64 	%fd90, [%rd25];
	add.f64 	%fd91, %fd89, %fd90;
	st.f64 	[%rd25], %fd91;
	@%p12 bra 	$L__BB1_35;
	ld.global.u32 	%r24, [%rd4];
	setp.lt.s32 	%p13, %r24, 2;
	@%p13 bra 	$L__BB1_34;
	add.s32 	%r25, %r24, -1;
	add.s32 	%r78, %r24, -2;
	and.b32  	%r26, %r25, 15;
	setp.lt.u32 	%p14, %r78, 15;
	mov.b32 	%r93, 1;
	@%p14 bra 	$L__BB1_24;
	and.b32  	%r80, %r25, -16;
	neg.s32 	%r91, %r80;
	mov.b32 	%r90, 0;
	mov.b64 	%rd95, 0;
$L__BB1_22:
	.pragma "nounroll";
	ld.global.u64 	%rd27, [%rd6];
	add.s64 	%rd28, %rd27, %rd95;
	ld.f64 	%fd92, [%rd28+8];
	ld.f64 	%fd93, [%rd27];
	add.f64 	%fd94, %fd92, %fd93;
	st.f64 	[%rd27], %fd94;
	ld.global.u64 	%rd29, [%rd6];
	add.s64 	%rd30, %rd29, %rd95;
	ld.f64 	%fd95, [%rd30+16];
	ld.f64 	%fd96, [%rd29];
	add.f64 	%fd97, %fd95, %fd96;
	st.f64 	[%rd29], %fd97;
	ld.global.u64 	%rd31, [%rd6];
	add.s64 	%rd32, %rd31, %rd95;
	ld.f64 	%fd98, [%rd32+24];
	ld.f64 	%fd99, [%rd31];
	add.f64 	%fd100, %fd98, %fd99;
	st.f64 	[%rd31], %fd100;
	ld.global.u64 	%rd33, [%rd6];
	add.s64 	%rd34, %rd33, %rd95;
	ld.f64 	%fd101, [%rd34+32];
	ld.f64 	%fd102, [%rd33];
	add.f64 	%fd103, %fd101, %fd102;
	st.f64 	[%rd33], %fd103;
	ld.global.u64 	%rd35, [%rd6];
	add.s64 	%rd36, %rd35, %rd95;
	ld.f64 	%fd104, [%rd36+40];
	ld.f64 	%fd105, [%rd35];
	add.f64 	%fd106, %fd104, %fd105;
	st.f64 	[%rd35], %fd106;
	ld.global.u64 	%rd37, [%rd6];
	add.s64 	%rd38, %rd37, %rd95;
	ld.f64 	%fd107, [%rd38+48];
	ld.f64 	%fd108, [%rd37];
	add.f64 	%fd109, %fd107, %fd108;
	st.f64 	[%rd37], %fd109;
	ld.global.u64 	%rd39, [%rd6];
	add.s64 	%rd40, %rd39, %rd95;
	ld.f64 	%fd110, [%rd40+56];
	ld.f64 	%fd111, [%rd39];
	add.f64 	%fd112, %fd110, %fd111;
	st.f64 	[%rd39], %fd112;
	ld.global.u64 	%rd41, [%rd6];
	add.s64 	%rd42, %rd41, %rd95;
	ld.f64 	%fd113, [%rd42+64];
	ld.f64 	%fd114, [%rd41];
	add.f64 	%fd115, %fd113, %fd114;
	st.f64 	[%rd41], %fd115;
	ld.global.u64 	%rd43, [%rd6];
	add.s64 	%rd44, %rd43, %rd95;
	ld.f64 	%fd116, [%rd44+72];
	ld.f64 	%fd117, [%rd43];
	add.f64 	%fd118, %fd116, %fd117;
	st.f64 	[%rd43], %fd118;
	ld.global.u64 	%rd45, [%rd6];
	add.s64 	%rd46, %rd45, %rd95;
	ld.f64 	%fd119, [%rd46+80];
	ld.f64 	%fd120, [%rd45];
	add.f64 	%fd121, %fd119, %fd120;
	st.f64 	[%rd45], %fd121;
	ld.global.u64 	%rd47, [%rd6];
	add.s64 	%rd48, %rd47, %rd95;
	ld.f64 	%fd122, [%rd48+88];
	ld.f64 	%fd123, [%rd47];
	add.f64 	%fd124, %fd122, %fd123;
	st.f64 	[%rd47], %fd124;
	ld.global.u64 	%rd49, [%rd6];
	add.s64 	%rd50, %rd49, %rd95;
	ld.f64 	%fd125, [%rd50+96];
	ld.f64 	%fd126, [%rd49];
	add.f64 	%fd127, %fd125, %fd126;
	st.f64 	[%rd49], %fd127;
	ld.global.u64 	%rd51, [%rd6];
	add.s64 	%rd52, %rd51, %rd95;
	ld.f64 	%fd128, [%rd52+104];
	ld.f64 	%fd129, [%rd51];
	add.f64 	%fd130, %fd128, %fd129;
	st.f64 	[%rd51], %fd130;
	ld.global.u64 	%rd53, [%rd6];
	add.s64 	%rd54, %rd53, %rd95;
	ld.f64 	%fd131, [%rd54+112];
	ld.f64 	%fd132, [%rd53];
	add.f64 	%fd133, %fd131, %fd132;
	st.f64 	[%rd53], %fd133;
	ld.global.u64 	%rd55, [%rd6];
	add.s64 	%rd56, %rd55, %rd95;
	ld.f64 	%fd134, [%rd56+120];
	ld.f64 	%fd135, [%rd55];
	add.f64 	%fd136, %fd134, %fd135;
	st.f64 	[%rd55], %fd136;
	ld.global.u64 	%rd57, [%rd6];
	add.s64 	%rd58, %rd57, %rd95;
	ld.f64 	%fd137, [%rd58+128];
	ld.f64 	%fd138, [%rd57];
	add.f64 	%fd139, %fd137, %fd138;
	st.f64 	[%rd57], %fd139;
	add.s32 	%r91, %r91, 16;
	add.s32 	%r90, %r90, 16;
	add.s64 	%rd95, %rd95, 128;
	setp.ne.s32 	%p15, %r91, 0;
	@%p15 bra 	$L__BB1_22;
	add.s32 	%r93, %r90, 1;
$L__BB1_24:
	setp.eq.s32 	%p16, %r26, 0;
	@%p16 bra 	$L__BB1_34;
	and.b32  	%r34, %r25, 7;
	setp.lt.u32 	%p17, %r26, 8;
	@%p17 bra 	$L__BB1_27;
	ld.global.u64 	%rd59, [%rd6];
	mul.wide.u32 	%rd60, %r93, 8;
	add.s64 	%rd61, %rd59, %rd60;
	ld.f64 	%fd140, [%rd61];
	ld.f64 	%fd141, [%rd59];
	add.f64 	%fd142, %fd140, %fd141;
	st.f64 	[%rd59], %fd142;
	ld.global.u64 	%rd62, [%rd6];
	add.s64 	%rd63, %rd62, %rd60;
	ld.f64 	%fd143, [%rd63+8];
	ld.f64 	%fd144, [%rd62];
	add.f64 	%fd145, %fd143, %fd144;
	st.f64 	[%rd62], %fd145;
	ld.global.u64 	%rd64, [%rd6];
	add.s64 	%rd65, %rd64, %rd60;
	ld.f64 	%fd146, [%rd65+16];
	ld.f64 	%fd147, [%rd64];
	add.f64 	%fd148, %fd146, %fd147;
	st.f64 	[%rd64], %fd148;
	ld.global.u64 	%rd66, [%rd6];
	add.s64 	%rd67, %rd66, %rd60;
	ld.f64 	%fd149, [%rd67+24];
	ld.f64 	%fd150, [%rd66];
	add.f64 	%fd151, %fd149, %fd150;
	st.f64 	[%rd66], %fd151;
	ld.global.u64 	%rd68, [%rd6];
	add.s64 	%rd69, %rd68, %rd60;
	ld.f64 	%fd152, [%rd69+32];
	ld.f64 	%fd153, [%rd68];
	add.f64 	%fd154, %fd152, %fd153;
	st.f64 	[%rd68], %fd154;
	ld.global.u64 	%rd70, [%rd6];
	add.s64 	%rd71, %rd70, %rd60;
	ld.f64 	%fd155, [%rd71+40];
	ld.f64 	%fd156, [%rd70];
	add.f64 	%fd157, %fd155, %fd156;
	st.f64 	[%rd70], %fd157;
	ld.global.u64 	%rd72, [%rd6];
	add.s64 	%rd73, %rd72, %rd60;
	ld.f64 	%fd158, [%rd73+48];
	ld.f64 	%fd159, [%rd72];
	add.f64 	%fd160, %fd158, %fd159;
	st.f64 	[%rd72], %fd160;
	ld.global.u64 	%rd74, [%rd6];
	add.s64 	%rd75, %rd74, %rd60;
	ld.f64 	%fd161, [%rd75+56];
	ld.f64 	%fd162, [%rd74];
	add.f64 	%fd163, %fd161, %fd162;
	st.f64 	[%rd74], %fd163;
	add.s32 	%r93, %r93, 8;
$L__BB1_27:
	setp.eq.s32 	%p18, %r34, 0;
	@%p18 bra 	$L__BB1_34;
	and.b32  	%r37, %r25, 3;
	setp.lt.u32 	%p19, %r34, 4;
	@%p19 bra 	$L__BB1_30;
	ld.global.u64 	%rd76, [%rd6];
	mul.wide.u32 	%rd77, %r93, 8;
	add.s64 	%rd78, %rd76, %rd77;
	ld.f64 	%fd164, [%rd78];
	ld.f64 	%fd165, [%rd76];
	add.f64 	%fd166, %fd164, %fd165;
	st.f64 	[%rd76], %fd166;
	ld.global.u64 	%rd79, [%rd6];
	add.s64 	%rd80, %rd79, %rd77;
	ld.f64 	%fd167, [%rd80+8];
	ld.f64 	%fd168, [%rd79];
	add.f64 	%fd169, %fd167, %fd168;
	st.f64 	[%rd79], %fd169;
	ld.global.u64 	%rd81, [%rd6];
	add.s64 	%rd82, %rd81, %rd77;
	ld.f64 	%fd170, [%rd82+16];
	ld.f64 	%fd171, [%rd81];
	add.f64 	%fd172, %fd170, %fd171;
	st.f64 	[%rd81], %fd172;
	ld.global.u64 	%rd83, [%rd6];
	add.s64 	%rd84, %rd83, %rd77;
	ld.f64 	%fd173, [%rd84+24];
	ld.f64 	%fd174, [%rd83];
	add.f64 	%fd175, %fd173, %fd174;
	st.f64 	[%rd83], %fd175;
	add.s32 	%r93, %r93, 4;
$L__BB1_30:
	setp.eq.s32 	%p20, %r37, 0;
	@%p20 bra 	$L__BB1_34;
	ld.global.u64 	%rd85, [%rd6];
	mul.wide.u32 	%rd86, %r93, 8;
	add.s64 	%rd87, %rd85, %rd86;
	ld.f64 	%fd176, [%rd87];
	ld.f64 	%fd177, [%rd85];
	add.f64 	%fd178, %fd176, %fd177;
	st.f64 	[%rd85], %fd178;
	setp.eq.s32 	%p21, %r37, 1;
	@%p21 bra 	$L__BB1_34;
	ld.global.u64 	%rd88, [%rd6];
	add.s64 	%rd90, %rd88, %rd86;
	ld.f64 	%fd179, [%rd90+8];
	ld.f64 	%fd180, [%rd88];
	add.f64 	%fd181, %fd179, %fd180;
	st.f64 	[%rd88], %fd181;
	setp.eq.s32 	%p22, %r37, 2;
	@%p22 bra 	$L__BB1_34;
	ld.global.u64 	%rd91, [%rd6];
	add.s64 	%rd93, %rd91, %rd86;
	ld.f64 	%fd182, [%rd93+16];
	ld.f64 	%fd183, [%rd91];
	add.f64 	%fd184, %fd182, %fd183;
	st.f64 	[%rd91], %fd184;
$L__BB1_34:
	ld.global.u64 	%rd94, [%rd6];
	ld.f64 	%fd185, [%rd94];
	mul.f64 	%fd186, %fd185, 0dC000000000000000;
	st.f64 	[%rd94], %fd186;
$L__BB1_35:
	add.s32 	%r81, %r81, 2;
	setp.lt.s32 	%p23, %r81, %r2;
	@%p23 bra 	$L__BB1_3;
$L__BB1_36:
	ret;

}
	// .globl	_Z13poissonapproxPPdS0_Piii
.visible .entry _Z13poissonapproxPPdS0_Piii(
	.param .u64 .ptr .align 1 _Z13poissonapproxPPdS0_Piii_param_0,
	.param .u64 .ptr .align 1 _Z13poissonapproxPPdS0_Piii_param_1,
	.param .u64 .ptr .align 1 _Z13poissonapproxPPdS0_Piii_param_2,
	.param .u32 _Z13poissonapproxPPdS0_Piii_param_3,
	.param .u32 _Z13poissonapproxPPdS0_Piii_param_4
)
{
	.reg .pred 	%p<24>;
	.reg .b32 	%r<95>;
	.reg .b64 	%rd<129>;
	.reg .b64 	%fd<191>;

	ld.param.u64 	%rd9, [_Z13poissonapproxPPdS0_Piii_param_0];
	ld.param.u64 	%rd10, [_Z13poissonapproxPPdS0_Piii_param_1];
	ld.param.u64 	%rd11, [_Z13poissonapproxPPdS0_Piii_param_2];
	ld.param.u32 	%r41, [_Z13poissonapproxPPdS0_Piii_param_3];
	ld.param.u32 	%r42, [_Z13poissonapproxPPdS0_Piii_param_4];
	mov.u32 	%r43, %ctaid.x;
	mov.u32 	%r44, %ntid.x;
	mov.u32 	%r45, %tid.x;
	mad.lo.s32 	%r1, %r43, %r44, %r45;
	setp.ge.s32 	%p1, %r1, %r42;
	@%p1 bra 	$L__BB2_36;
	setp.lt.s32 	%p2, %r41, 2;
	@%p2 bra 	$L__BB2_36;
	mov.b32 	%r47, 1127219200;
	mov.b32 	%r48, -2147483648;
	mov.b64 	%fd1, {%r48, %r47};
	cvta.to.global.u64 	%rd1, %rd11;
	cvta.to.global.u64 	%rd2, %rd9;
	cvta.to.global.u64 	%rd3, %rd10;
	add.s32 	%r2, %r41, -1;
	mov.b32 	%r81, 0;
	mul.wide.s32 	%rd16, %r1, 8;
$L__BB2_3:
	mul.wide.u32 	%rd12, %r81, 4;
	add.s64 	%rd4, %rd1, %rd12;
	ld.global.u32 	%r49, [%rd4];
	setp.ge.s32 	%p3, %r1, %r49;
	@%p3 bra 	$L__BB2_35;
	bar.sync 	0;
	mul.wide.u32 	%rd13, %r81, 8;
	add.s64 	%rd5, %rd2, %rd13;
	ld.global.u64 	%rd14, [%rd5];
	cvta.to.global.u64 	%rd15, %rd14;
	add.s64 	%rd17, %rd15, %rd16;
	ld.global.f64 	%fd2, [%rd17];
	{
	.reg .b32 %temp; 
	mov.b64 	{%temp, %r82}, %fd2;
	}
	{
	.reg .b32 %temp; 
	mov.b64 	{%r83, %temp}, %fd2;
	}
	setp.gt.s32 	%p4, %r82, 1048575;
	mov.b32 	%r84, -1023;
	mov.f64 	%fd185, %fd2;
	@%p4 bra 	$L__BB2_6;
	mul.f64 	%fd185, %fd2, 0d4350000000000000;
	{
	.reg .b32 %temp; 
	mov.b64 	{%temp, %r82}, %fd185;
	}
	{
	.reg .b32 %temp; 
	mov.b64 	{%r83, %temp}, %fd185;
	}
	mov.b32 	%r84, -1077;
$L__BB2_6:
	add.s32 	%r52, %r82, -1;
	setp.gt.u32 	%p5, %r52, 2146435070;
	@%p5 bra 	$L__BB2_10;
	shr.u32 	%r55, %r82, 20;
	add.s32 	%r85, %r84, %r55;
	and.b32  	%r56, %r82, 1048575;
	or.b32  	%r57, %r56, 1072693248;
	mov.b64 	%fd186, {%r83, %r57};
	setp.lt.u32 	%p7, %r57, 1073127583;
	@%p7 bra 	$L__BB2_9;
	{
	.reg .b32 %temp; 
	mov.b64 	{%r58, %temp}, %fd186;
	}
	{
	.reg .b32 %temp; 
	mov.b64 	{%temp, %r59}, %fd186;
	}
	add.s32 	%r60, %r59, -1048576;
	mov.b64 	%fd186, {%r58, %r60};
	add.s32 	%r85, %r85, 1;
$L__BB2_9:
	add.f64 	%fd22, %fd186, 0dBFF0000000000000;
	add.f64 	%fd23, %fd186, 0d3FF0000000000000;
	rcp.approx.ftz.f64 	%fd24, %fd23;
	neg.f64 	%fd25, %fd23;
	fma.rn.f64 	%fd26, %fd25, %fd24, 0d3FF0000000000000;
	fma.rn.f64 	%fd27, %fd26, %fd26, %fd26;
	fma.rn.f64 	%fd28, %fd27, %fd24, %fd24;
	mul.f64 	%fd29, %fd22, %fd28;
	fma.rn.f64 	%fd30, %fd22, %fd28, %fd29;
	mul.f64 	%fd31, %fd30, %fd30;
	fma.rn.f64 	%fd32, %fd31, 0d3EB1380B3AE80F1E, 0d3ED0EE258B7A8B04;
	fma.rn.f64 	%fd33, %fd32, %fd31, 0d3EF3B2669F02676F;
	fma.rn.f64 	%fd34, %fd33, %fd31, 0d3F1745CBA9AB0956;
	fma.rn.f64 	%fd35, %fd34, %fd31, 0d3F3C71C72D1B5154;
	fma.rn.f64 	%fd36, %fd35, %fd31, 0d3F624924923BE72D;
	fma.rn.f64 	%fd37, %fd36, %fd31, 0d3F8999999999A3C4;
	fma.rn.f64 	%fd38, %fd37, %fd31, 0d3FB5555555555554;
	sub.f64 	%fd39, %fd22, %fd30;
	add.f64 	%fd40, %fd39, %fd39;
	neg.f64 	%fd41, %fd30;
	fma.rn.f64 	%fd42, %fd41, %fd22, %fd40;
	mul.f64 	%fd43, %fd28, %fd42;
	mul.f64 	%fd44, %fd31, %fd38;
	fma.rn.f64 	%fd45, %fd44, %fd30, %fd43;
	xor.b32  	%r61, %r85, -2147483648;
	mov.b32 	%r62, 1127219200;
	mov.b64 	%fd46, {%r61, %r62};
	sub.f64 	%fd47, %fd46, %fd1;
	fma.rn.f64 	%fd48, %fd47, 0d3FE62E42FEFA39EF, %fd30;
	fma.rn.f64 	%fd49, %fd47, 0dBFE62E42FEFA39EF, %fd48;
	sub.f64 	%fd50, %fd49, %fd30;
	sub.f64 	%fd51, %fd45, %fd50;
	fma.rn.f64 	%fd52, %fd47, 0d3C7ABC9E3B39803F, %fd51;
	add.f64 	%fd187, %fd48, %fd52;
	bra.uni 	$L__BB2_11;
$L__BB2_10:
	fma.rn.f64 	%fd21, %fd185, 0d7FF0000000000000, 0d7FF0000000000000;
	{
	.reg .b32 %temp; 
	mov.b64 	{%temp, %r53}, %fd185;
	}
	and.b32  	%r54, %r53, 2147483647;
	setp.eq.s32 	%p6, %r54, 0;
	selp.f64 	%fd187, 0dFFF0000000000000, %fd21, %p6;
$L__BB2_11:
	ld.global.u64 	%rd18, [%rd5+8];
	cvta.to.global.u64 	%rd19, %rd18;
	add.s64 	%rd21, %rd19, %rd16;
	ld.global.f64 	%fd11, [%rd21];
	mul.f64 	%fd53, %fd187, %fd11;
	sub.f64 	%fd12, %fd53, %fd2;
	{
	.reg .b32 %temp; 
	mov.b64 	{%temp, %r86}, %fd11;
	}
	{
	.reg .b32 %temp; 
	mov.b64 	{%r87, %temp}, %fd11;
	}
	setp.gt.s32 	%p8, %r86, 1048575;
	mov.b32 	%r88, -1023;
	mov.f64 	%fd188, %fd11;
	@%p8 bra 	$L__BB2_13;
	mul.f64 	%fd188, %fd11, 0d4350000000000000;
	{
	.reg .b32 %temp; 
	mov.b64 	{%temp, %r86}, %fd188;
	}
	{
	.reg .b32 %temp; 
	mov.b64 	{%r87, %temp}, %fd188;
	}
	mov.b32 	%r88, -1077;
$L__BB2_13:
	add.s32 	%r65, %r86, -1;
	setp.gt.u32 	%p9, %r65, 2146435070;
	@%p9 bra 	$L__BB2_17;
	shr.u32 	%r68, %r86, 20;
	add.s32 	%r89, %r88, %r68;
	and.b32  	%r69, %r86, 1048575;
	or.b32  	%r70, %r69, 1072693248;
	mov.b64 	%fd189, {%r87, %r70};
	setp.lt.u32 	%p11, %r70, 1073127583;
	@%p11 bra 	$L__BB2_16;
	{
	.reg .b32 %temp; 
	mov.b64 	{%r71, %temp}, %fd189;
	}
	{
	.reg .b32 %temp; 
	mov.b64 	{%temp, %r72}, %fd189;
	}
	add.s32 	%r73, %r72, -1048576;
	mov.b64 	%fd189, {%r71, %r73};
	add.s32 	%r89, %r89, 1;
$L__BB2_16:
	add.f64 	%fd55, %fd189, 0dBFF0000000000000;
	add.f64 	%fd56, %fd189, 0d3FF0000000000000;
	rcp.approx.ftz.f64 	%fd57, %fd56;
	neg.f64 	%fd58, %fd56;
	fma.rn.f64 	%fd59, %fd58, %fd57, 0d3FF0000000000000;
	fma.rn.f64 	%fd60, %fd59, %fd59, %fd59;
	fma.rn.f64 	%fd61, %fd60, %fd57, %fd57;
	mul.f64 	%fd62, %fd55, %fd61;
	fma.rn.f64 	%fd63, %fd55, %fd61, %fd62;
	mul.f64 	%fd64, %fd63, %fd63;
	fma.rn.f64 	%fd65, %fd64, 0d3EB1380B3AE80F1E, 0d3ED0EE258B7A8B04;
	fma.rn.f64 	%fd66, %fd65, %fd64, 0d3EF3B2669F02676F;
	fma.rn.f64 	%fd67, %fd66, %fd64, 0d3F1745CBA9AB0956;
	fma.rn.f64 	%fd68, %fd67, %fd64, 0d3F3C71C72D1B5154;
	fma.rn.f64 	%fd69, %fd68, %fd64, 0d3F624924923BE72D;
	fma.rn.f64 	%fd70, %fd69, %fd64, 0d3F8999999999A3C4;
	fma.rn.f64 	%fd71, %fd70, %fd64, 0d3FB5555555555554;
	sub.f64 	%fd72, %fd55, %fd63;
	add.f64 	%fd73, %fd72, %fd72;
	neg.f64 	%fd74, %fd63;
	fma.rn.f64 	%fd75, %fd74, %fd55, %fd73;
	mul.f64 	%fd76, %fd61, %fd75;
	mul.f64 	%fd77, %fd64, %fd71;
	fma.rn.f64 	%fd78, %fd77, %fd63, %fd76;
	xor.b32  	%r74, %r89, -2147483648;
	mov.b32 	%r75, 1127219200;
	mov.b64 	%fd79, {%r74, %r75};
	sub.f64 	%fd80, %fd79, %fd1;
	fma.rn.f64 	%fd81, %fd80, 0d3FE62E42FEFA39EF, %fd63;
	fma.rn.f64 	%fd82, %fd80, 0dBFE62E42FEFA39EF, %fd81;
	sub.f64 	%fd83, %fd82, %fd63;
	sub.f64 	%fd84, %fd78, %fd83;
	fma.rn.f64 	%fd85, %fd80, 0d3C7ABC9E3B39803F, %fd84;
	add.f64 	%fd190, %fd81, %fd85;
	bra.uni 	$L__BB2_18;
$L__BB2_17:
	fma.rn.f64 	%fd54, %fd188, 0d7FF0000000000000, 0d7FF0000000000000;
	{
	.reg .b32 %temp; 
	mov.b64 	{%temp, %r66}, %fd188;
	}
	and.b32  	%r67, %r66, 2147483647;
	setp.eq.s32 	%p10, %r67, 0;
	selp.f64 	%fd190, 0dFFF0000000000000, %fd54, %p10;
$L__BB2_18:
	setp.ne.s32 	%p12, %r1, 0;
	mul.f64 	%fd86, %fd11, %fd190;
	sub.f64 	%fd87, %fd12, %fd86;
	shr.u32 	%r76, %r81, 1;
	mul.wide.u32 	%rd22, %r76, 8;
	add.s64 	%rd6, %rd3, %rd22;
	ld.global.u64 	%rd23, [%rd6];
	cvta.to.global.u64 	%rd24, %rd23;
	add.s64 	%rd26, %rd24, %rd16;
	ld.global.f64 	%fd88, [%rd26];
	add.f64 	%fd89, %fd88, %fd87;
	st.global.f64 	[%rd26], %fd89;
	@%p12 bra 	$L__BB2_35;
	ld.global.u32 	%r24, [%rd4];
	setp.lt.s32 	%p13, %r24, 2;
	@%p13 bra 	$L__BB2_34;
	add.s32 	%r25, %r24, -1;
	add.s32 	%r78, %r24, -2;
	and.b32  	%r26, %r25, 15;
	setp.lt.u32 	%p14, %r78, 15;
	mov.b32 	%r93, 1;
	@%p14 bra 	$L__BB2_24;
	and.b32  	%r80, %r25, -16;
	neg.s32 	%r91, %r80;
	mov.b32 	%r90, 0;
	mov.b64 	%rd128, 0;
$L__BB2_22:
	.pragma "nounroll";
	ld.global.u64 	%rd28, [%rd6];
	cvta.to.global.u64 	%rd29, %rd28;
	add.s64 	%rd30, %rd29, %rd128;
	ld.global.f64 	%fd90, [%rd30+8];
	ld.global.f64 	%fd91, [%rd29];
	add.f64 	%fd92, %fd90, %fd91;
	st.global.f64 	[%rd29], %fd92;
	ld.global.u64 	%rd31, [%rd6];
	cvta.to.global.u64 	%rd32, %rd31;
	add.s64 	%rd33, %rd32, %rd128;
	ld.global.f64 	%fd93, [%rd33+16];
	ld.global.f64 	%fd94, [%rd32];
	add.f64 	%fd95, %fd93, %fd94;
	st.global.f64 	[%rd32], %fd95;
	ld.global.u64 	%rd34, [%rd6];
	cvta.to.global.u64 	%rd35, %rd34;
	add.s64 	%rd36, %rd35, %rd128;
	ld.global.f64 	%fd96, [%rd36+24];
	ld.global.f64 	%fd97, [%rd35];
	add.f64 	%fd98, %fd96, %fd97;
	st.global.f64 	[%rd35], %fd98;
	ld.global.u64 	%rd37, [%rd6];
	cvta.to.global.u64 	%rd38, %rd37;
	add.s64 	%rd39, %rd38, %rd128;
	ld.global.f64 	%fd99, [%rd39+32];
	ld.global.f64 	%fd100, [%rd38];
	add.f64 	%fd101, %fd99, %fd100;
	st.global.f64 	[%rd38], %fd101;
	ld.global.u64 	%rd40, [%rd6];
	cvta.to.global.u64 	%rd41, %rd40;
	add.s64 	%rd42, %rd41, %rd128;
	ld.global.f64 	%fd102, [%rd42+40];
	ld.global.f64 	%fd103, [%rd41];
	add.f64 	%fd104, %fd102, %fd103;
	st.global.f64 	[%rd41], %fd104;
	ld.global.u64 	%rd43, [%rd6];
	cvta.to.global.u64 	%rd44, %rd43;
	add.s64 	%rd45, %rd44, %rd128;
	ld.global.f64 	%fd105, [%rd45+48];
	ld.global.f64 	%fd106, [%rd44];
	add.f64 	%fd107, %fd105, %fd106;
	st.global.f64 	[%rd44], %fd107;
	ld.global.u64 	%rd46, [%rd6];
	cvta.to.global.u64 	%rd47, %rd46;
	add.s64 	%rd48, %rd47, %rd128;
	ld.global.f64 	%fd108, [%rd48+56];
	ld.global.f64 	%fd109, [%rd47];
	add.f64 	%fd110, %fd108, %fd109;
	st.global.f64 	[%rd47], %fd110;
	ld.global.u64 	%rd49, [%rd6];
	cvta.to.global.u64 	%rd50, %rd49;
	add.s64 	%rd51, %rd50, %rd128;
	ld.global.f64 	%fd111, [%rd51+64];
	ld.global.f64 	%fd112, [%rd50];
	add.f64 	%fd113, %fd111, %fd112;
	st.global.f64 	[%rd50], %fd113;
	ld.global.u64 	%rd52, [%rd6];
	cvta.to.global.u64 	%rd53, %rd52;
	add.s64 	%rd54, %rd53, %rd128;
	ld.global.f64 	%fd114, [%rd54+72];
	ld.global.f64 	%fd115, [%rd53];
	add.f64 	%fd116, %fd114, %fd115;
	st.global.f64 	[%rd53], %fd116;
	ld.global.u64 	%rd55, [%rd6];
	cvta.to.global.u64 	%rd56, %rd55;
	add.s64 	%rd57, %rd56, %rd128;
	ld.global.f64 	%fd117, [%rd57+80];
	ld.global.f64 	%fd118, [%rd56];
	add.f64 	%fd119, %fd117, %fd118;
	st.global.f64 	[%rd56], %fd119;
	ld.global.u64 	%rd58, [%rd6];
	cvta.to.global.u64 	%rd59, %rd58;
	add.s64 	%rd60, %rd59, %rd128;
	ld.global.f64 	%fd120, [%rd60+88];
	ld.global.f64 	%fd121, [%rd59];
	add.f64 	%fd122, %fd120, %fd121;
	st.global.f64 	[%rd59], %fd122;
	ld.global.u64 	%rd61, [%rd6];
	cvta.to.global.u64 	%rd62, %rd61;
	add.s64 	%rd63, %rd62, %rd128;
	ld.global.f64 	%fd123, [%rd63+96];
	ld.global.f64 	%fd124, [%rd62];
	add.f64 	%fd125, %fd123, %fd124;
	st.global.f64 	[%rd62], %fd125;
	ld.global.u64 	%rd64, [%rd6];
	cvta.to.global.u64 	%rd65, %rd64;
	add.s64 	%rd66, %rd65, %rd128;
	ld.global.f64 	%fd126, [%rd66+104];
	ld.global.f64 	%fd127, [%rd65];
	add.f64 	%fd128, %fd126, %fd127;
	st.global.f64 	[%rd65], %fd128;
	ld.global.u64 	%rd67, [%rd6];
	cvta.to.global.u64 	%rd68, %rd67;
	add.s64 	%rd69, %rd68, %rd128;
	ld.global.f64 	%fd129, [%rd69+112];
	ld.global.f64 	%fd130, [%rd68];
	add.f64 	%fd131, %fd129, %fd130;
	st.global.f64 	[%rd68], %fd131;
	ld.global.u64 	%rd70, [%rd6];
	cvta.to.global.u64 	%rd71, %rd70;
	add.s64 	%rd72, %rd71, %rd128;
	ld.global.f64 	%fd132, [%rd72+120];
	ld.global.f64 	%fd133, [%rd71];
	add.f64 	%fd134, %fd132, %fd133;
	st.global.f64 	[%rd71], %fd134;
	ld.global.u64 	%rd73, [%rd6];
	cvta.to.global.u64 	%rd74, %rd73;
	add.s64 	%rd75, %rd74, %rd128;
	ld.global.f64 	%fd135, [%rd75+128];
	ld.global.f64 	%fd136, [%rd74];
	add.f64 	%fd137, %fd135, %fd136;
	st.global.f64 	[%rd74], %fd137;
	add.s32 	%r91, %r91, 16;
	add.s32 	%r90, %r90, 16;
	add.s64 	%rd128, %rd128, 128;
	setp.ne.s32 	%p15, %r91, 0;
	@%p15 bra 	$L__BB2_22;
	add.s32 	%r93, %r90, 1;
$L__BB2_24:
	setp.eq.s32 	%p16, %r26, 0;
	@%p16 bra 	$L__BB2_34;
	and.b32  	%r34, %r25, 7;
	setp.lt.u32 	%p17, %r26, 8;
	@%p17 bra 	$L__BB2_27;
	ld.global.u64 	%rd76, [%rd6];
	cvta.to.global.u64 	%rd77, %rd76;
	mul.wide.u32 	%rd78, %r93, 8;
	add.s64 	%rd79, %rd77, %rd78;
	ld.global.f64 	%fd138, [%rd79];
	ld.global.f64 	%fd139, [%rd77];
	add.f64 	%fd140, %fd138, %fd139;
	st.global.f64 	[%rd77], %fd140;
	ld.global.u64 	%rd80, [%rd6];
	cvta.to.global.u64 	%rd81, %rd80;
	add.s64 	%rd82, %rd81, %rd78;
	ld.global.f64 	%fd141, [%rd82+8];
	ld.global.f64 	%fd142, [%rd81];
	add.f64 	%fd143, %fd141, %fd142;
	st.global.f64 	[%rd81], %fd143;
	ld.global.u64 	%rd83, [%rd6];
	cvta.to.global.u64 	%rd84, %rd83;
	add.s64 	%rd85, %rd84, %rd78;
	ld.global.f64 	%fd144, [%rd85+16];
	ld.global.f64 	%fd145, [%rd84];
	add.f64 	%fd146, %fd144, %fd145;
	st.global.f64 	[%rd84], %fd146;
	ld.global.u64 	%rd86, [%rd6];
	cvta.to.global.u64 	%rd87, %rd86;
	add.s64 	%rd88, %rd87, %rd78;
	ld.global.f64 	%fd147, [%rd88+24];
	ld.global.f64 	%fd148, [%rd87];
	add.f64 	%fd149, %fd147, %fd148;
	st.global.f64 	[%rd87], %fd149;
	ld.global.u64 	%rd89, [%rd6];
	cvta.to.global.u64 	%rd90, %rd89;
	add.s64 	%rd91, %rd90, %rd78;
	ld.global.f64 	%fd150, [%rd91+32];
	ld.global.f64 	%fd151, [%rd90];
	add.f64 	%fd152, %fd150, %fd151;
	st.global.f64 	[%rd90], %fd152;
	ld.global.u64 	%rd92, [%rd6];
	cvta.to.global.u64 	%rd93, %rd92;
	add.s64 	%rd94, %rd93, %rd78;
	ld.global.f64 	%fd153, [%rd94+40];
	ld.global.f64 	%fd154, [%rd93];
	add.f64 	%fd155, %fd153, %fd154;
	st.global.f64 	[%rd93], %fd155;
	ld.global.u64 	%rd95, [%rd6];
	cvta.to.global.u64 	%rd96, %rd95;
	add.s64 	%rd97, %rd96, %rd78;
	ld.global.f64 	%fd156, [%rd97+48];
	ld.global.f64 	%fd157, [%rd96];
	add.f64 	%fd158, %fd156, %fd157;
	st.global.f64 	[%rd96], %fd158;
	ld.global.u64 	%rd98, [%rd6];
	cvta.to.global.u64 	%rd99, %rd98;
	add.s64 	%rd100, %rd99, %rd78;
	ld.global.f64 	%fd159, [%rd100+56];
	ld.global.f64 	%fd160, [%rd99];
	add.f64 	%fd161, %fd159, %fd160;
	st.global.f64 	[%rd99], %fd161;
	add.s32 	%r93, %r93, 8;
$L__BB2_27:
	setp.eq.s32 	%p18, %r34, 0;
	@%p18 bra 	$L__BB2_34;
	and.b32  	%r37, %r25, 3;
	setp.lt.u32 	%p19, %r34, 4;
	@%p19 bra 	$L__BB2_30;
	ld.global.u64 	%rd101, [%rd6];
	cvta.to.global.u64 	%rd102, %rd101;
	mul.wide.u32 	%rd103, %r93, 8;
	add.s64 	%rd104, %rd102, %rd103;
	ld.global.f64 	%fd162, [%rd104];
	ld.global.f64 	%fd163, [%rd102];
	add.f64 	%fd164, %fd162, %fd163;
	st.global.f64 	[%rd102], %fd164;
	ld.global.u64 	%rd105, [%rd6];
	cvta.to.global.u64 	%rd106, %rd105;
	add.s64 	%rd107, %rd106, %rd103;
	ld.global.f64 	%fd165, [%rd107+8];
	ld.global.f64 	%fd166, [%rd106];
	add.f64 	%fd167, %fd165, %fd166;
	st.global.f64 	[%rd106], %fd167;
	ld.global.u64 	%rd108, [%rd6];
	cvta.to.global.u64 	%rd109, %rd108;
	add.s64 	%rd110, %rd109, %rd103;
	ld.global.f64 	%fd168, [%rd110+16];
	ld.global.f64 	%fd169, [%rd109];
	add.f64 	%fd170, %fd168, %fd169;
	st.global.f64 	[%rd109], %fd170;
	ld.global.u64 	%rd111, [%rd6];
	cvta.to.global.u64 	%rd112, %rd111;
	add.s64 	%rd113, %rd112, %rd103;
	ld.global.f64 	%fd171, [%rd113+24];
	ld.global.f64 	%fd172, [%rd112];
	add.f64 	%fd173, %fd171, %fd172;
	st.global.f64 	[%rd112], %fd173;
	add.s32 	%r93, %r93, 4;
$L__BB2_30:
	setp.eq.s32 	%p20, %r37, 0;
	@%p20 bra 	$L__BB2_34;
	ld.global.u64 	%rd114, [%rd6];
	cvta.to.global.u64 	%rd115, %rd114;
	mul.wide.u32 	%rd116, %r93, 8;
	add.s64 	%rd117, %rd115, %rd116;
	ld.global.f64 	%fd174, [%rd117];
	ld.global.f64 	%fd175, [%rd115];
	add.f64 	%fd176, %fd174, %fd175;
	st.global.f64 	[%rd115], %fd176;
	setp.eq.s32 	%p21, %r37, 1;
	@%p21 bra 	$L__BB2_34;
	ld.global.u64 	%rd118, [%rd6];
	cvta.to.global.u64 	%rd119, %rd118;
	add.s64 	%rd121, %rd119, %rd116;
	ld.global.f64 	%fd177, [%rd121+8];
	ld.global.f64 	%fd178, [%rd119];
	add.f64 	%fd179, %fd177, %fd178;
	st.global.f64 	[%rd119], %fd179;
	setp.eq.s32 	%p22, %r37, 2;
	@%p22 bra 	$L__BB2_34;
	ld.global.u64 	%rd122, [%rd6];
	cvta.to.global.u64 	%rd123, %rd122;
	add.s64 	%rd125, %rd123, %rd116;
	ld.global.f64 	%fd180, [%rd125+16];
	ld.global.f64 	%fd181, [%rd123];
	add.f64 	%fd182, %fd180, %fd181;
	st.global.f64 	[%rd123], %fd182;
$L__BB2_34:
	ld.global.u64 	%rd126, [%rd6];
	cvta.to.global.u64 	%rd127, %rd126;
	ld.global.f64 	%fd183, [%rd127];
	mul.f64 	%fd184, %fd183, 0dC000000000000000;
	st.global.f64 	[%rd127], %fd184;
$L__BB2_35:
	add.s32 	%r81, %r81, 2;
	setp.lt.s32 	%p23, %r81, %r2;
	@%p23 bra 	$L__BB2_3;
$L__BB2_36:
	ret;

}


// ===== COMPILED SASS (sm_100) =====

	.target	sm_100

	.elftype	@"ET_EXEC"


//--------------------- .note.nv.tkinfo           --------------------------
	.section	.note.nv.tkinfo,"",@"SHT_NOTE"
	.sectionflags	@"SHF_NOTE_NV_TKINFO"
	.tkinfo
        /*0018*/ 	.word	0x00000002
        /*0030*/ 	.string	""
        /*0030*/ 	.string	"ptxas"
        /*0030*/ 	.string	"Cuda compilation tools, release 13.0, V13.0.88"
        /*0030*/ 	.string	"Build cuda_13.0.r13.0/compiler.36424714_0"
        /*0030*/ 	.string	"-arch sm_100 -m 64 "



//--------------------- .note.nv.cuinfo           --------------------------
	.section	.note.nv.cuinfo,"",@"SHT_NOTE"
	.sectionflags	@"SHF_NOTE_NV_CUINFO"
        /*0018*/ 	.short	0x0002
        /*001a*/ 	.short	0x0064
        /*001c*/ 	.short	0x0082
	.zero		2


//--------------------- .nv.info                  --------------------------
	.section	.nv.info,"",@"SHT_CUDA_INFO"
	.align	4


	//----- nvinfo : EIATTR_REGCOUNT
	.align		4
        /*0000*/ 	.byte	0x04, 0x2f
        /*0002*/ 	.short	(.L_1 - .L_0)
	.align		4
.L_0:
        /*0004*/ 	.word	index@(_Z7poissonPPdS0_Piii)
        /*0008*/ 	.word	0x00000020


	//----- nvinfo : EIATTR_FRAME_SIZE
	.align		4
.L_1:
        /*000c*/ 	.byte	0x04, 0x11
        /*000e*/ 	.short	(.L_3 - .L_2)
	.align		4
.L_2:
        /*0010*/ 	.word	index@($_Z7poissonPPdS0_Piii$_Z9factoriald)
        /*0014*/ 	.word	0x00000000


	//----- nvinfo : EIATTR_FRAME_SIZE
	.align		4
.L_3:
        /*0018*/ 	.byte	0x04, 0x11
        /*001a*/ 	.short	(.L_5 - .L_4)
	.align		4
.L_4:
        /*001c*/ 	.word	index@(_Z7poissonPPdS0_Piii)
        /*0020*/ 	.word	0x00000000


	//----- nvinfo : EIATTR_REGCOUNT
	.align		4
.L_5:
        /*0024*/ 	.byte	0x04, 0x2f
        /*0026*/ 	.short	(.L_7 - .L_6)
	.align		4
.L_6:
        /*0028*/ 	.word	index@(_Z13poissonapproxPPdS0_Piii)
        /*002c*/ 	.word	0x0000001c


	//----- nvinfo : EIATTR_FRAME_SIZE
	.align		4
.L_7:
        /*0030*/ 	.byte	0x04, 0x11
        /*0032*/ 	.short	(.L_9 - .L_8)
	.align		4
.L_8:
        /*0034*/ 	.word	index@(_Z13poissonapproxPPdS0_Piii)
        /*0038*/ 	.word	0x00000000


	//----- nvinfo : EIATTR_MIN_STACK_SIZE
	.align		4
.L_9:
        /*003c*/ 	.byte	0x04, 0x12
        /*003e*/ 	.short	(.L_11 - .L_10)
	.align		4
.L_10:
        /*0040*/ 	.word	index@(_Z13poissonapproxPPdS0_Piii)
        /*0044*/ 	.word	0x00000000


	//----- nvinfo : EIATTR_MIN_STACK_SIZE
	.align		4
.L_11:
        /*0048*/ 	.byte	0x04, 0x12
        /*004a*/ 	.short	(.L_13 - .L_12)
	.align		4
.L_12:
        /*004c*/ 	.word	index@(_Z7poissonPPdS0_Piii)
        /*0050*/ 	.word	0x00000000
.L_13:


//--------------------- .nv.compat                --------------------------
	.section	.nv.compat,"",@"SHT_CUDA_COMPAT_INFO"
	.align	4
        /*0000*/ 	.byte	0x02, 0x09, 0x00, 0x00, 0x02, 0x02, 0x01, 0x00, 0x02, 0x05, 0x05, 0x00, 0x03, 0x07, 0x01, 0x01
        /*0010*/ 	.byte	0x02, 0x03, 0x00, 0x00, 0x02, 0x06, 0x01, 0x00, 0x04, 0x0b, 0x08, 0x00, 0x01, 0x00, 0x00, 0x00
        /*0020*/ 	.byte	0x00, 0x00, 0x00, 0x00


//--------------------- .nv.info._Z13poissonapproxPPdS0_Piii --------------------------
	.section	.nv.info._Z13poissonapproxPPdS0_Piii,"",@"SHT_CUDA_INFO"
	.sectionflags	@""
	.align	4


	//----- nvinfo : EIATTR_CUDA_API_VERSION
	.align		4
        /*0000*/ 	.byte	0x04, 0x37
        /*0002*/ 	.short	(.L_15 - .L_14)
.L_14:
        /*0004*/ 	.word	0x00000082


	//----- nvinfo : EIATTR_KPARAM_INFO
	.align		4
.L_15:
        /*0008*/ 	.byte	0x04, 0x17
        /*000a*/ 	.short	(.L_17 - .L_16)
.L_16:
        /*000c*/ 	.word	0x00000000
        /*0010*/ 	.short	0x0004
        /*0012*/ 	.short	0x001c
        /*0014*/ 	.byte	0x00, 0xf0, 0x11, 0x00


	//----- nvinfo : EIATTR_KPARAM_INFO
	.align		4
.L_17:
        /*0018*/ 	.byte	0x04, 0x17
        /*001a*/ 	.short	(.L_19 - .L_18)
.L_18:
        /*001c*/ 	.word	0x00000000
        /*0020*/ 	.short	0x0003
        /*0022*/ 	.short	0x0018
        /*0024*/ 	.byte	0x00, 0xf0, 0x11, 0x00


	//----- nvinfo : EIATTR_KPARAM_INFO
	.align		4
.L_19:
        /*0028*/ 	.byte	0x04, 0x17
        /*002a*/ 	.short	(.L_21 - .L_20)
.L_20:
        /*002c*/ 	.word	0x00000000
        /*0030*/ 	.short	0x0002
        /*0032*/ 	.short	0x0010
        /*0034*/ 	.byte	0x00, 0xf5, 0x21, 0x00


	//----- nvinfo : EIATTR_KPARAM_INFO
	.align		4
.L_21:
        /*0038*/ 	.byte	0x04, 0x17
        /*003a*/ 	.short	(.L_23 - .L_22)
.L_22:
        /*003c*/ 	.word	0x00000000
        /*0040*/ 	.short	0x0001
        /*0042*/ 	.short	0x0008
        /*0044*/ 	.byte	0x00, 0xf5, 0x21, 0x00


	//----- nvinfo : EIATTR_KPARAM_INFO
	.align		4
.L_23:
        /*0048*/ 	.byte	0x04, 0x17
        /*004a*/ 	.short	(.L_25 - .L_24)
.L_24:
        /*004c*/ 	.word	0x00000000
        /*0050*/ 	.short	0x0000
        /*0052*/ 	.short	0x0000
        /*0054*/ 	.byte	0x00, 0xf5, 0x21, 0x00


	//----- nvinfo : EIATTR_SPARSE_MMA_MASK
	.align		4
.L_25:
        /*0058*/ 	.byte	0x03, 0x50
        /*005a*/ 	.short	0x0000


	//----- nvinfo : EIATTR_MAXREG_COUNT
	.align		4
        /*005c*/ 	.byte	0x03, 0x1b
        /*005e*/ 	.short	0x00ff


	//----- nvinfo : EIATTR_NUM_BARRIERS
	.align		4
        /*0060*/ 	.byte	0x02, 0x4c
        /*0062*/ 	.byte	0x01
	.zero		1


	//----- nvinfo : EIATTR_MERCURY_ISA_VERSION
	.align		4
        /*0064*/ 	.byte	0x03, 0x5f
        /*0066*/ 	.short	0x0101


	//----- nvinfo : EIATTR_VRC_CTA_INIT_COUNT
	.align		4
        /*0068*/ 	.byte	0x02, 0x4a
	.zero		1
	.zero		1


	//----- nvinfo : EIATTR_EXIT_INSTR_OFFSETS
	.align		4
        /*006c*/ 	.byte	0x04, 0x1c
        /*006e*/ 	.short	(.L_27 - .L_26)


	//   ....[0]....
.L_26:
        /*0070*/ 	.word	0x00000070


	//   ....[1]....
        /*0074*/ 	.word	0x000000a0


	//   ....[2]....
        /*0078*/ 	.word	0x00001d50


	//----- nvinfo : EIATTR_CRS_STACK_SIZE
	.align		4
.L_27:
        /*007c*/ 	.byte	0x04, 0x1e
        /*007e*/ 	.short	(.L_29 - .L_28)
.L_28:
        /*0080*/ 	.word	0x00000000


	//----- nvinfo : EIATTR_CBANK_PARAM_SIZE
	.align		4
.L_29:
        /*0084*/ 	.byte	0x03, 0x19
        /*0086*/ 	.short	0x0020


	//----- nvinfo : EIATTR_PARAM_CBANK
	.align		4
        /*0088*/ 	.byte	0x04, 0x0a
        /*008a*/ 	.short	(.L_31 - .L_30)
	.align		4
.L_30:
        /*008c*/ 	.word	index@(.nv.constant0._Z13poissonapproxPPdS0_Piii)
        /*0090*/ 	.short	0x0380
        /*0092*/ 	.short	0x0020


	//----- nvinfo : EIATTR_SW_WAR
	.align		4
.L_31:
        /*0094*/ 	.byte	0x04, 0x36
        /*0096*/ 	.short	(.L_33 - .L_32)
.L_32:
        /*0098*/ 	.word	0x00000008
.L_33:


//--------------------- .nv.info._Z7poissonPPdS0_Piii --------------------------
	.section	.nv.info._Z7poissonPPdS0_Piii,"",@"SHT_CUDA_INFO"
	.sectionflags	@""
	.align	4


	//----- nvinfo : EIATTR_CUDA_API_VERSION
	.align		4
        /*0000*/ 	.byte	0x04, 0x37
        /*0002*/ 	.short	(.L_35 - .L_34)
.L_34:
        /*0004*/ 	.word	0x00000082


	//----- nvinfo : EIATTR_KPARAM_INFO
	.align		4
.L_35:
        /*0008*/ 	.byte	0x04, 0x17
        /*000a*/ 	.short	(.L_37 - .L_36)
.L_36:
        /*000c*/ 	.word	0x00000000
        /*0010*/ 	.short	0x0004
        /*0012*/ 	.short	0x001c
        /*0014*/ 	.byte	0x00, 0xf0, 0x11, 0x00


	//----- nvinfo : EIATTR_KPARAM_INFO
	.align		4
.L_37:
        /*0018*/ 	.byte	0x04, 0x17
        /*001a*/ 	.short	(.L_39 - .L_38)
.L_38:
        /*001c*/ 	.word	0x00000000
        /*0020*/ 	.short	0x0003
        /*0022*/ 	.short	0x0018
        /*0024*/ 	.byte	0x00, 0xf0, 0x11, 0x00


	//----- nvinfo : EIATTR_KPARAM_INFO
	.align		4
.L_39:
        /*0028*/ 	.byte	0x04, 0x17
        /*002a*/ 	.short	(.L_41 - .L_40)
.L_40:
        /*002c*/ 	.word	0x00000000
        /*0030*/ 	.short	0x0002
        /*0032*/ 	.short	0x0010
        /*0034*/ 	.byte	0x00, 0xf5, 0x21, 0x00


	//----- nvinfo : EIATTR_KPARAM_INFO
	.align		4
.L_41:
        /*0038*/ 	.byte	0x04, 0x17
        /*003a*/ 	.short	(.L_43 - .L_42)
.L_42:
        /*003c*/ 	.word	0x00000000
        /*0040*/ 	.short	0x0001
        /*0042*/ 	.short	0x0008
        /*0044*/ 	.byte	0x00, 0xf5, 0x21, 0x00


	//----- nvinfo : EIATTR_KPARAM_INFO
	.align		4
.L_43:
        /*0048*/ 	.byte	0x04, 0x17
        /*004a*/ 	.short	(.L_45 - .L_44)
.L_44:
        /*004c*/ 	.word	0x00000000
        /*0050*/ 	.short	0x0000
        /*0052*/ 	.short	0x0000
        /*0054*/ 	.byte	0x00, 0xf5, 0x21, 0x00


	//----- nvinfo : EIATTR_SPARSE_MMA_MASK
	.align		4
.L_45:
        /*0058*/ 	.byte	0x03, 0x50
        /*005a*/ 	.short	0x0000


	//----- nvinfo : EIATTR_MAXREG_COUNT
	.align		4
        /*005c*/ 	.byte	0x03, 0x1b
        /*005e*/ 	.short	0x00ff


	//----- nvinfo : EIATTR_NUM_BARRIERS
	.align		4
        /*0060*/ 	.byte	0x02, 0x4c
        /*0062*/ 	.byte	0x01
	.zero		1


	//----- nvinfo : EIATTR_MERCURY_ISA_VERSION
	.align		4
        /*0064*/ 	.byte	0x03, 0x5f
        /*0066*/ 	.short	0x0101


	//----- nvinfo : EIATTR_VRC_CTA_INIT_COUNT
	.align		4
        /*0068*/ 	.byte	0x02, 0x4a
	.zero		1
	.zero		1


	//----- nvinfo : EIATTR_EXIT_INSTR_OFFSETS
	.align		4
        /*006c*/ 	.byte	0x04, 0x1c
        /*006e*/ 	.short	(.L_47 - .L_46)


	//   ....[0]....
.L_46:
        /*0070*/ 	.word	0x00000070


	//   ....[1]....
        /*0074*/ 	.word	0x000000a0


	//   ....[2]....
        /*0078*/ 	.word	0x00001d90


	//----- nvinfo : EIATTR_CRS_STACK_SIZE
	.align		4
.L_47:
        /*007c*/ 	.byte	0x04, 0x1e
        /*007e*/ 	.short	(.L_49 - .L_48)
.L_48:
        /*0080*/ 	.word	0x00000000


	//----- nvinfo : EIATTR_CBANK_PARAM_SIZE
	.align		4
.L_49:
        /*0084*/ 	.byte	0x03, 0x19
        /*0086*/ 	.short	0x0020


	//----- nvinfo : EIATTR_PARAM_CBANK
	.align		4
        /*0088*/ 	.byte	0x04, 0x0a
        /*008a*/ 	.short	(.L_51 - .L_50)
	.align		4
.L_50:
        /*008c*/ 	.word	index@(.nv.constant0._Z7poissonPPdS0_Piii)
        /*0090*/ 	.short	0x0380
        /*0092*/ 	.short	0x0020


	//----- nvinfo : EIATTR_SW_WAR
	.align		4
.L_51:
        /*0094*/ 	.byte	0x04, 0x36
        /*0096*/ 	.short	(.L_53 - .L_52)
.L_52:
        /*0098*/ 	.word	0x00000008
.L_53:


//--------------------- .nv.callgraph             --------------------------
	.section	.nv.callgraph,"",@"SHT_CUDA_CALLGRAPH"
	.align	4
	.sectionentsize	8
	.align		4
        /*0000*/ 	.word	0x00000000
	.align		4
        /*0004*/ 	.word	0xffffffff
	.align		4
        /*0008*/ 	.word	0x00000000
	.align		4
        /*000c*/ 	.word	0xfffffffe
	.align		4
        /*0010*/ 	.word	0x00000000
	.align		4
        /*0014*/ 	.word	0xfffffffd
	.align		4
        /*0018*/ 	.word	0x00000000
	.align		4
        /*001c*/ 	.word	0xfffffffc


//--------------------- .text._Z13poissonapproxPPdS0_Piii --------------------------
	.section	.text._Z13poissonapproxPPdS0_Piii,"ax",@progbits
	.align	128
        .global         _Z13poissonapproxPPdS0_Piii
        .type           _Z13poissonapproxPPdS0_Piii,@function
        .size           _Z13poissonapproxPPdS0_Piii,(.L_x_43 - _Z13poissonapproxPPdS0_Piii)
        .other          _Z13poissonapproxPPdS0_Piii,@"STO_CUDA_ENTRY STV_DEFAULT"
_Z13poissonapproxPPdS0_Piii:
.text._Z13poissonapproxPPdS0_Piii:
[----:B------:R-:W-:Y:S01]  /*0000*/  LDC R1, c[0x0][0x37c] ;  /* 0x0000df00ff017b82 */ /* 0x000fe20000000800 */
[----:B------:R-:W0:Y:S07]  /*0010*/  S2R R3, SR_TID.X ;  /* 0x0000000000037919 */ /* 0x000e2e0000002100 */
[----:B------:R-:W0:Y:S01]  /*0020*/  S2UR UR4, SR_CTAID.X ;  /* 0x00000000000479c3 */ /* 0x000e220000002500 */
[----:B------:R-:W1:Y:S07]  /*0030*/  LDCU UR5, c[0x0][0x39c] ;  /* 0x00007380ff0577ac */ /* 0x000e6e0008000800 */
[----:B------:R-:W0:Y:S02]  /*0040*/  LDC R0, c[0x0][0x360] ;  /* 0x0000d800ff007b82 */ /* 0x000e240000000800 */
[----:B0-----:R-:W-:-:S05]  /*0050*/  IMAD R0, R0, UR4, R3 ;  /* 0x0000000400007c24 */ /* 0x001fca000f8e0203 */
[----:B-1----:R-:W-:-:S13]  /*0060*/  ISETP.GE.AND P0, PT, R0, UR5, PT ;  /* 0x0000000500007c0c */ /* 0x002fda000bf06270 */
[----:B------:R-:W-:Y:S05]  /*0070*/  @P0 EXIT ;  /* 0x000000000000094d */ /* 0x000fea0003800000 */
[----:B------:R-:W0:Y:S02]  /*0080*/  LDC R4, c[0x0][0x398] ;  /* 0x0000e600ff047b82 */ /* 0x000e240000000800 */
[----:B0-----:R-:W-:-:S13]  /*0090*/  ISETP.GE.AND P0, PT, R4, 0x2, PT ;  /* 0x000000020400780c */ /* 0x001fda0003f06270 */
[----:B------:R-:W-:Y:S05]  /*00a0*/  @!P0 EXIT ;  /* 0x000000000000894d */ /* 0x000fea0003800000 */
[----:B------:R-:W-:Y:S01]  /*00b0*/  VIADD R4, R4, 0xffffffff ;  /* 0xffffffff04047836 */ /* 0x000fe20000000000 */
[----:B------:R-:W0:Y:S01]  /*00c0*/  LDCU.64 UR4, c[0x0][0x358] ;  /* 0x00006b00ff0477ac */ /* 0x000e220008000a00 */
[----:B------:R-:W-:-:S07]  /*00d0*/  IMAD.MOV.U32 R5, RZ, RZ, RZ ;  /* 0x000000ffff057224 */ /* 0x000fce00078e00ff */
.L_x_18:
[----:B-1--4-:R-:W1:Y:S02]  /*00e0*/  LDC.64 R2, c[0x0][0x390] ;  /* 0x0000e400ff027b82 */ /* 0x012e640000000a00 */
[----:B-1----:R-:W-:-:S05]  /*00f0*/  IMAD.WIDE.U32 R2, R5, 0x4, R2 ;  /* 0x0000000405027825 */ /* 0x002fca00078e0002 */
[----:B0-2---:R-:W2:Y:S01]  /*0100*/  LDG.E R7, desc[UR4][R2.64] ;  /* 0x0000000402077981 */ /* 0x005ea2000c1e1900 */
[----:B------:R-:W-:Y:S01]  /*0110*/  BSSY B0, `(.L_x_0) ;  /* 0x00001c0000007945 */ /* 0x000fe20003800000 */
[----:B--2---:R-:W-:-:S13]  /*0120*/  ISETP.GE.AND P0, PT, R0, R7, PT ;  /* 0x000000070000720c */ /* 0x004fda0003f06270 */
[----:B---3--:R-:W-:Y:S05]  /*0130*/  @P0 BRA `(.L_x_1) ;  /* 0x0000001800f40947 */ /* 0x008fea0003800000 */
[----:B------:R-:W0:Y:S01]  /*0140*/  LDC.64 R8, c[0x0][0x380] ;  /* 0x0000e000ff087b82 */ /* 0x000e220000000a00 */
[----:B------:R-:W-:Y:S05]  /*0150*/  WARPSYNC.ALL ;  /* 0x0000000000007948 */ /* 0x000fea0003800000 */
[----:B0-----:R-:W-:Y:S02]  /*0160*/  IMAD.WIDE.U32 R8, R5, 0x8, R8 ;  /* 0x0000000805087825 */ /* 0x001fe400078e0008 */
[----:B------:R-:W-:Y:S06]  /*0170*/  BAR.SYNC.DEFER_BLOCKING 0x0 ;  /* 0x0000000000007b1d */ /* 0x000fec0000010000 */
[----:B------:R-:W2:Y:S02]  /*0180*/  LDG.E.64 R6, desc[UR4][R8.64] ;  /* 0x0000000408067981 */ /* 0x000ea4000c1e1b00 */
[----:B--2---:R-:W-:-:S06]  /*0190*/  IMAD.WIDE R6, R0, 0x8, R6 ;  /* 0x0000000800067825 */ /* 0x004fcc00078e0206 */
[----:B------:R-:W2:Y:S01]  /*01a0*/  LDG.E.64 R6, desc[UR4][R6.64] ;  /* 0x0000000406067981 */ /* 0x000ea2000c1e1b00 */
[----:B------:R-:W-:Y:S01]  /*01b0*/  BSSY.RECONVERGENT B1, `(.L_x_2) ;  /* 0x0000054000017945 */ /* 0x000fe20003800200 */
[----:B------:R-:W-:Y:S01]  /*01c0*/  IMAD.MOV.U32 R18, RZ, RZ, -0x3ff ;  /* 0xfffffc01ff127424 */ /* 0x000fe200078e00ff */
[----:B--2---:R-:W-:Y:S01]  /*01d0*/  ISETP.GT.AND P0, PT, R7, 0xfffff, PT ;  /* 0x000fffff0700780c */ /* 0x004fe20003f04270 */
[----:B------:R-:W-:Y:S01]  /*01e0*/  IMAD.MOV.U32 R10, RZ, RZ, R6 ;  /* 0x000000ffff0a7224 */ /* 0x000fe200078e0006 */
[----:B------:R-:W-:Y:S01]  /*01f0*/  MOV R19, R7 ;  /* 0x0000000700137202 */ /* 0x000fe20000000f00 */
[----:B------:R-:W-:Y:S01]  /*0200*/  IMAD.MOV.U32 R11, RZ, RZ, R7 ;  /* 0x000000ffff0b7224 */ /* 0x000fe200078e0007 */
[----:B------:R-:W-:-:S09]  /*0210*/  MOV R16, R6 ;  /* 0x0000000600107202 */ /* 0x000fd20000000f00 */
[----:B------:R-:W-:Y:S01]  /*0220*/  @!P0 DMUL R10, R6, 1.80143985094819840000e+16 ;  /* 0x43500000060a8828 */ /* 0x000fe20000000000 */
[----:B------:R-:W-:-:S09]  /*0230*/  @!P0 IMAD.MOV.U32 R18, RZ, RZ, -0x435 ;  /* 0xfffffbcbff128424 */ /* 0x000fd200078e00ff */
[----:B------:R-:W-:Y:S02]  /*0240*/  @!P0 IMAD.MOV.U32 R19, RZ, RZ, R11 ;  /* 0x000000ffff138224 */ /* 0x000fe400078e000b */
[----:B------:R-:W-:Y:S02]  /*0250*/  @!P0 IMAD.MOV.U32 R16, RZ, RZ, R10 ;  /* 0x000000ffff108224 */ /* 0x000fe400078e000a */
[----:B------:R-:W-:-:S05]  /*0260*/  VIADD R12, R19, 0xffffffff ;  /* 0xffffffff130c7836 */ /* 0x000fca0000000000 */
[----:B------:R-:W-:-:S13]  /*0270*/  ISETP.GT.U32.AND P1, PT, R12, 0x7feffffe, PT ;  /* 0x7feffffe0c00780c */ /* 0x000fda0003f24070 */
[----:B------:R-:W-:Y:S05]  /*0280*/  @P1 BRA `(.L_x_3) ;  /* 0x0000000400001947 */ /* 0x000fea0003800000 */
[C---:B------:R-:W-:Y:S01]  /*0290*/  LOP3.LUT R10, R19.reuse, 0xfffff, RZ, 0xc0, !PT ;  /* 0x000fffff130a7812 */ /* 0x040fe200078ec0ff */
[----:B------:R-:W-:Y:S01]  /*02a0*/  IMAD.MOV.U32 R14, RZ, RZ, RZ ;  /* 0x000000ffff0e7224 */ /* 0x000fe200078e00ff */
[----:B------:R-:W-:Y:S01]  /*02b0*/  UMOV UR6, 0x3ae80f1e ;  /* 0x3ae80f1e00067882 */ /* 0x000fe20000000000 */
[----:B------:R-:W-:Y:S01]  /*02c0*/  IMAD.MOV.U32 R22, RZ, RZ, -0x748574fc ;  /* 0x8b7a8b04ff167424 */ /* 0x000fe200078e00ff */
[----:B------:R-:W-:Y:S01]  /*02d0*/  LOP3.LUT R17, R10, 0x3ff00000, RZ, 0xfc, !PT ;  /* 0x3ff000000a117812 */ /* 0x000fe200078efcff */
[----:B------:R-:W-:Y:S01]  /*02e0*/  IMAD.MOV.U32 R23, RZ, RZ, 0x3ed0ee25 ;  /* 0x3ed0ee25ff177424 */ /* 0x000fe200078e00ff */
[----:B------:R-:W-:Y:S01]  /*02f0*/  UMOV UR7, 0x3eb1380b ;  /* 0x3eb1380b00077882 */ /* 0x000fe20000000000 */
[----:B------:R-:W-:Y:S01]  /*0300*/  LEA.HI R18, R19, R18, RZ, 0xc ;  /* 0x0000001213127211 */ /* 0x000fe200078f60ff */
[----:B------:R-:W-:Y:S01]  /*0310*/  IMAD.MOV.U32 R19, RZ, RZ, 0x43300000 ;  /* 0x43300000ff137424 */ /* 0x000fe200078e00ff */
[----:B------:R-:W-:Y:S01]  /*0320*/  ISETP.GE.U32.AND P0, PT, R17, 0x3ff6a09f, PT ;  /* 0x3ff6a09f1100780c */ /* 0x000fe20003f06070 */
[----:B------:R-:W-:Y:S01]  /*0330*/  UMOV UR8, 0x80000000 ;  /* 0x8000000000087882 */ /* 0x000fe20000000000 */
[----:B------:R-:W-:-:S11]  /*0340*/  UMOV UR9, 0x43300000 ;  /* 0x4330000000097882 */ /* 0x000fd60000000000 */
[----:B------:R-:W-:Y:S01]  /*0350*/  @P0 VIADD R11, R17, 0xfff00000 ;  /* 0xfff00000110b0836 */ /* 0x000fe20000000000 */
[----:B------:R-:W-:-:S04]  /*0360*/  @P0 IADD3 R18, PT, PT, R18, 0x1, RZ ;  /* 0x0000000112120810 */ /* 0x000fc80007ffe0ff */
[----:B------:R-:W-:Y:S02]  /*0370*/  @P0 MOV R17, R11 ;  /* 0x0000000b00110202 */ /* 0x000fe40000000f00 */
[----:B------:R-:W-:-:S04]  /*0380*/  LOP3.LUT R18, R18, 0x80000000, RZ, 0x3c, !PT ;  /* 0x8000000012127812 */ /* 0x000fc800078e3cff */
[C---:B------:R-:W-:Y:S02]  /*0390*/  DADD R20, R16.reuse, 1 ;  /* 0x3ff0000010147429 */ /* 0x040fe40000000000 */
[----:B------:R-:W-:Y:S02]  /*03a0*/  DADD R16, R16, -1 ;  /* 0xbff0000010107429 */ /* 0x000fe40000000000 */
[----:B------:R-:W-:Y:S01]  /*03b0*/  DADD R18, R18, -UR8 ;  /* 0x8000000812127e29 */ /* 0x000fe20008000000 */
[----:B------:R-:W-:Y:S01]  /*03c0*/  UMOV UR8, 0xfefa39ef ;  /* 0xfefa39ef00087882 */ /* 0x000fe20000000000 */
[----:B------:R-:W0:Y:S01]  /*03d0*/  MUFU.RCP64H R15, R21 ;  /* 0x00000015000f7308 */ /* 0x000e220000001800 */
[----:B------:R-:W-:Y:S01]  /*03e0*/  UMOV UR9, 0x3fe62e42 ;  /* 0x3fe62e4200097882 */ /* 0x000fe20000000000 */
[----:B0-----:R-:W-:-:S08]  /*03f0*/  DFMA R10, -R20, R14, 1 ;  /* 0x3ff00000140a742b */ /* 0x001fd0000000010e */
[----:B------:R-:W-:-:S08]  /*0400*/  DFMA R10, R10, R10, R10 ;  /* 0x0000000a0a0a722b */ /* 0x000fd0000000000a */
[----:B------:R-:W-:-:S08]  /*0410*/  DFMA R14, R14, R10, R14 ;  /* 0x0000000a0e0e722b */ /* 0x000fd0000000000e */
[----:B------:R-:W-:-:S08]  /*0420*/  DMUL R12, R16, R14 ;  /* 0x0000000e100c7228 */ /* 0x000fd00000000000 */
[----:B------:R-:W-:-:S08]  /*0430*/  DFMA R12, R16, R14, R12 ;  /* 0x0000000e100c722b */ /* 0x000fd0000000000c */
[----:B------:R-:W-:-:S08]  /*0440*/  DMUL R10, R12, R12 ;  /* 0x0000000c0c0a7228 */ /* 0x000fd00000000000 */
[----:B------:R-:W-:Y:S01]  /*0450*/  DFMA R20, R10, UR6, R22 ;  /* 0x000000060a147c2b */ /* 0x000fe20008000016 */
[----:B------:R-:W-:Y:S01]  /*0460*/  UMOV UR6, 0x9f02676f ;  /* 0x9f02676f00067882 */ /* 0x000fe20000000000 */
[----:B------:R-:W-:Y:S01]  /*0470*/  UMOV UR7, 0x3ef3b266 ;  /* 0x3ef3b26600077882 */ /* 0x000fe20000000000 */
[----:B------:R-:W-:-:S05]  /*0480*/  DADD R22, R16, -R12 ;  /* 0x0000000010167229 */ /* 0x000fca000000080c */
[----:B------:R-:W-:Y:S01]  /*0490*/  DFMA R20, R10, R20, UR6 ;  /* 0x000000060a147e2b */ /* 0x000fe20008000014 */
[----:B------:R-:W-:Y:S01]  /*04a0*/  UMOV UR6, 0xa9ab0956 ;  /* 0xa9ab095600067882 */ /* 0x000fe20000000000 */
[----:B------:R-:W-:Y:S01]  /*04b0*/  UMOV UR7, 0x3f1745cb ;  /* 0x3f1745cb00077882 */ /* 0x000fe20000000000 */
[----:B------:R-:W-:-:S05]  /*04c0*/  DADD R22, R22, R22 ;  /* 0x0000000016167229 */ /* 0x000fca0000000016 */
[----:B------:R-:W-:Y:S01]  /*04d0*/  DFMA R20, R10, R20, UR6 ;  /* 0x000000060a147e2b */ /* 0x000fe20008000014 */
[----:B------:R-:W-:Y:S01]  /*04e0*/  UMOV UR6, 0x2d1b5154 ;  /* 0x2d1b515400067882 */ /* 0x000fe20000000000 */
[----:B------:R-:W-:Y:S01]  /*04f0*/  UMOV UR7, 0x3f3c71c7 ;  /* 0x3f3c71c700077882 */ /* 0x000fe20000000000 */
[----:B------:R-:W-:Y:S02]  /*0500*/  DFMA R22, R16, -R12, R22 ;  /* 0x8000000c1016722b */ /* 0x000fe40000000016 */
[----:B------:R-:W-:-:S03]  /*0510*/  DFMA R16, R18, UR8, R12 ;  /* 0x0000000812107c2b */ /* 0x000fc6000800000c */
[----:B------:R-:W-:Y:S01]  /*0520*/  DFMA R20, R10, R20, UR6 ;  /* 0x000000060a147e2b */ /* 0x000fe20008000014 */
[----:B------:R-:W-:Y:S01]  /*0530*/  UMOV UR6, 0x923be72d ;  /* 0x923be72d00067882 */ /* 0x000fe20000000000 */
[----:B------:R-:W-:Y:S01]  /*0540*/  UMOV UR7, 0x3f624924 ;  /* 0x3f62492400077882 */ /* 0x000fe20000000000 */
[----:B------:R-:W-:-:S05]  /*0550*/  DMUL R14, R14, R22 ;  /* 0x000000160e0e7228 */ /* 0x000fca0000000000 */
[----:B------:R-:W-:Y:S01]  /*0560*/  DFMA R20, R10, R20, UR6 ;  /* 0x000000060a147e2b */ /* 0x000fe20008000014 */
[----:B------:R-:W-:Y:S01]  /*0570*/  UMOV UR6, 0x9999a3c4 ;  /* 0x9999a3c400067882 */ /* 0x000fe20000000000 */
[----:B------:R-:W-:-:S06]  /*0580*/  UMOV UR7, 0x3f899999 ;  /* 0x3f89999900077882 */ /* 0x000fcc0000000000 */
[----:B------:R-:W-:Y:S01]  /*0590*/  DFMA R20, R10, R20, UR6 ;  /* 0x000000060a147e2b */ /* 0x000fe20008000014 */
[----:B------:R-:W-:Y:S01]  /*05a0*/  UMOV UR6, 0x55555554 ;  /* 0x5555555400067882 */ /* 0x000fe20000000000 */
[----:B------:R-:W-:-:S06]  /*05b0*/  UMOV UR7, 0x3fb55555 ;  /* 0x3fb5555500077882 */ /* 0x000fcc0000000000 */
[----:B------:R-:W-:Y:S01]  /*05c0*/  DFMA R20, R10, R20, UR6 ;  /* 0x000000060a147e2b */ /* 0x000fe20008000014 */
[----:B------:R-:W-:Y:S01]  /*05d0*/  UMOV UR6, 0xfefa39ef ;  /* 0xfefa39ef00067882 */ /* 0x000fe20000000000 */
[----:B------:R-:W-:Y:S02]  /*05e0*/  UMOV UR7, 0x3fe62e42 ;  /* 0x3fe62e4200077882 */ /* 0x000fe40000000000 */
[----:B------:R-:W-:Y:S01]  /*05f0*/  DFMA R22, R18, -UR6, R16 ;  /* 0x8000000612167c2b */ /* 0x000fe20008000010 */
[----:B------:R-:W-:Y:S01]  /*0600*/  UMOV UR6, 0x3b39803f ;  /* 0x3b39803f00067882 */ /* 0x000fe20000000000 */
[----:B------:R-:W-:Y:S02]  /*0610*/  UMOV UR7, 0x3c7abc9e ;  /* 0x3c7abc9e00077882 */ /* 0x000fe40000000000 */
[----:B------:R-:W-:-:S04]  /*0620*/  DMUL R20, R10, R20 ;  /* 0x000000140a147228 */ /* 0x000fc80000000000 */
[----:B------:R-:W-:-:S04]  /*0630*/  DADD R22, -R12, R22 ;  /* 0x000000000c167229 */ /* 0x000fc80000000116 */
[----:B------:R-:W-:-:S08]  /*0640*/  DFMA R14, R12, R20, R14 ;  /* 0x000000140c0e722b */ /* 0x000fd0000000000e */
[----:B------:R-:W-:-:S08]  /*0650*/  DADD R14, R14, -R22 ;  /* 0x000000000e0e7229 */ /* 0x000fd00000000816 */
[----:B------:R-:W-:-:S08]  /*0660*/  DFMA R14, R18, UR6, R14 ;  /* 0x00000006120e7c2b */ /* 0x000fd0000800000e */
[----:B------:R-:W-:Y:S01]  /*0670*/  DADD R14, R16, R14 ;  /* 0x00000000100e7229 */ /* 0x000fe2000000000e */
[----:B------:R-:W-:Y:S10]  /*0680*/  BRA `(.L_x_4) ;  /* 0x0000000000187947 */ /* 0x000ff40003800000 */
.L_x_3:
[----:B------:R-:W-:Y:S01]  /*0690*/  IMAD.MOV.U32 R12, RZ, RZ, 0x0 ;  /* 0x00000000ff0c7424 */ /* 0x000fe200078e00ff */
[----:B------:R-:W-:Y:S01]  /*06a0*/  LOP3.LUT P0, RZ, R11, 0x7fffffff, RZ, 0xc0, !PT ;  /* 0x7fffffff0bff7812 */ /* 0x000fe2000780c0ff */
[----:B------:R-:W-:-:S06]  /*06b0*/  IMAD.MOV.U32 R13, RZ, RZ, 0x7ff00000 ;  /* 0x7ff00000ff0d7424 */ /* 0x000fcc00078e00ff */
[----:B------:R-:W-:-:S10]  /*06c0*/  DFMA R12, R10, R12, +INF ;  /* 0x7ff000000a0c742b */ /* 0x000fd4000000000c */
[----:B------:R-:W-:Y:S02]  /*06d0*/  FSEL R14, R12, RZ, P0 ;  /* 0x000000ff0c0e7208 */ /* 0x000fe40000000000 */
[----:B------:R-:W-:-:S07]  /*06e0*/  FSEL R15, R13, -QNAN , P0 ;  /* 0xfff000000d0f7808 */ /* 0x000fce0000000000 */
.L_x_4:
[----:B------:R-:W-:Y:S05]  /*06f0*/  BSYNC.RECONVERGENT B1 ;  /* 0x0000000000017941 */ /* 0x000fea0003800200 */
.L_x_2:
[----:B------:R-:W2:Y:S02]  /*0700*/  LDG.E.64 R8, desc[UR4][R8.64+0x8] ;  /* 0x0000080408087981 */ /* 0x000ea4000c1e1b00 */
[----:B--2---:R-:W-:-:S06]  /*0710*/  IMAD.WIDE R10, R0, 0x8, R8 ;  /* 0x00000008000a7825 */ /* 0x004fcc00078e0208 */
[----:B------:R-:W2:Y:S01]  /*0720*/  LDG.E.64 R10, desc[UR4][R10.64] ;  /* 0x000000040a0a7981 */ /* 0x000ea2000c1e1b00 */
[----:B------:R-:W-:Y:S01]  /*0730*/  BSSY.RECONVERGENT B1, `(.L_x_5) ;  /* 0x0000055000017945 */ /* 0x000fe20003800200 */
[----:B------:R-:W-:Y:S01]  /*0740*/  IMAD.MOV.U32 R18, RZ, RZ, -0x3ff ;  /* 0xfffffc01ff127424 */ /* 0x000fe200078e00ff */
[----:B--2---:R-:W-:Y:S01]  /*0750*/  ISETP.GT.AND P0, PT, R11, 0xfffff, PT ;  /* 0x000fffff0b00780c */ /* 0x004fe20003f04270 */
[--C-:B------:R-:W-:Y:S01]  /*0760*/  IMAD.MOV.U32 R13, RZ, RZ, R11.reuse ;  /* 0x000000ffff0d7224 */ /* 0x100fe200078e000b */
[----:B------:R-:W-:Y:S01]  /*0770*/  MOV R12, R10 ;  /* 0x0000000a000c7202 */ /* 0x000fe20000000f00 */
[----:B------:R-:W-:Y:S01]  /*0780*/  IMAD.MOV.U32 R19, RZ, RZ, R11 ;  /* 0x000000ffff137224 */ /* 0x000fe200078e000b */
[----:B------:R-:W-:-:S09]  /*0790*/  DFMA R6, R10, R14, -R6 ;  /* 0x0000000e0a06722b */ /* 0x000fd20000000806 */
[----:B------:R-:W-:Y:S01]  /*07a0*/  @!P0 DMUL R12, R10, 1.80143985094819840000e+16 ;  /* 0x435000000a0c8828 */ /* 0x000fe20000000000 */
[----:B------:R-:W-:-:S09]  /*07b0*/  @!P0 IMAD.MOV.U32 R18, RZ, RZ, -0x435 ;  /* 0xfffffbcbff128424 */ /* 0x000fd200078e00ff */
[----:B------:R-:W-:-:S05]  /*07c0*/  @!P0 IMAD.MOV.U32 R19, RZ, RZ, R13 ;  /* 0x000000ffff138224 */ /* 0x000fca00078e000d */
[----:B------:R-:W-:-:S04]  /*07d0*/  IADD3 R16, PT, PT, R19, -0x1, RZ ;  /* 0xffffffff13107810 */ /* 0x000fc80007ffe0ff */
[----:B------:R-:W-:Y:S01]  /*07e0*/  ISETP.GT.U32.AND P1, PT, R16, 0x7feffffe, PT ;  /* 0x7feffffe1000780c */ /* 0x000fe20003f24070 */
[----:B------:R-:W-:Y:S01]  /*07f0*/  IMAD.MOV.U32 R16, RZ, RZ, R10 ;  /* 0x000000ffff107224 */ /* 0x000fe200078e000a */
[----:B------:R-:W-:-:S11]  /*0800*/  @!P0 MOV R16, R12 ;  /* 0x0000000c00108202 */ /* 0x000fd60000000f00 */
[----:B------:R-:W-:Y:S05]  /*0810*/  @P1 BRA `(.L_x_6) ;  /* 0x0000000400001947 */ /* 0x000fea0003800000 */
[C---:B------:R-:W-:Y:S01]  /*0820*/  LOP3.LUT R8, R19.reuse, 0xfffff, RZ, 0xc0, !PT ;  /* 0x000fffff13087812 */ /* 0x040fe200078ec0ff */
[----:B------:R-:W-:Y:S01]  /*0830*/  IMAD.MOV.U32 R14, RZ, RZ, RZ ;  /* 0x000000ffff0e7224 */ /* 0x000fe200078e00ff */
[----:B------:R-:W-:Y:S01]  /*0840*/  MOV R22, 0x8b7a8b04 ;  /* 0x8b7a8b0400167802 */ /* 0x000fe20000000f00 */
[----:B------:R-:W-:Y:S01]  /*0850*/  IMAD.MOV.U32 R23, RZ, RZ, 0x3ed0ee25 ;  /* 0x3ed0ee25ff177424 */ /* 0x000fe200078e00ff */
[----:B------:R-:W-:Y:S01]  /*0860*/  LOP3.LUT R17, R8, 0x3ff00000, RZ, 0xfc, !PT ;  /* 0x3ff0000008117812 */ /* 0x000fe200078efcff */
[----:B------:R-:W-:Y:S01]  /*0870*/  UMOV UR6, 0x3ae80f1e ;  /* 0x3ae80f1e00067882 */ /* 0x000fe20000000000 */
[----:B------:R-:W-:Y:S01]  /*0880*/  UMOV UR7, 0x3eb1380b ;  /* 0x3eb1380b00077882 */ /* 0x000fe20000000000 */
[----:B------:R-:W-:Y:S01]  /*0890*/  LEA.HI R18, R19, R18, RZ, 0xc ;  /* 0x0000001213127211 */ /* 0x000fe200078f60ff */
[----:B------:R-:W-:Y:S01]  /*08a0*/  IMAD.MOV.U32 R19, RZ, RZ, 0x43300000 ;  /* 0x43300000ff137424 */ /* 0x000fe200078e00ff */
[----:B------:R-:W-:Y:S01]  /*08b0*/  ISETP.GE.U32.AND P0, PT, R17, 0x3ff6a09f, PT ;  /* 0x3ff6a09f1100780c */ /* 0x000fe20003f06070 */
[----:B------:R-:W-:Y:S01]  /*08c0*/  UMOV UR8, 0x80000000 ;  /* 0x8000000000087882 */ /* 0x000fe20000000000 */
[----:B------:R-:W-:-:S11]  /*08d0*/  UMOV UR9, 0x43300000 ;  /* 0x4330000000097882 */ /* 0x000fd60000000000 */
[----:B------:R-:W-:Y:S02]  /*08e0*/  @P0 VIADD R9, R17, 0xfff00000 ;  /* 0xfff0000011090836 */ /* 0x000fe40000000000 */
[----:B------:R-:W-:Y:S02]  /*08f0*/  @P0 VIADD R18, R18, 0x1 ;  /* 0x0000000112120836 */ /* 0x000fe40000000000 */
[----:B------:R-:W-:-:S03]  /*0900*/  @P0 IMAD.MOV.U32 R17, RZ, RZ, R9 ;  /* 0x000000ffff110224 */ /* 0x000fc600078e0009 */
[----:B------:R-:W-:-:S03]  /*0910*/  LOP3.LUT R18, R18, 0x80000000, RZ, 0x3c, !PT ;  /* 0x8000000012127812 */ /* 0x000fc600078e3cff */
        /* <DEDUP_REMOVED lines=48> */
.L_x_6:
[----:B------:R-:W-:Y:S01]  /*0c20*/  MOV R8, 0x0 ;  /* 0x0000000000087802 */ /* 0x000fe20000000f00 */
[----:B------:R-:W-:Y:S01]  /*0c30*/  IMAD.MOV.U32 R9, RZ, RZ, 0x7ff00000 ;  /* 0x7ff00000ff097424 */ /* 0x000fe200078e00ff */
[----:B------:R-:W-:-:S05]  /*0c40*/  LOP3.LUT P0, RZ, R13, 0x7fffffff, RZ, 0xc0, !PT ;  /* 0x7fffffff0dff7812 */ /* 0x000fca000780c0ff */
[----:B------:R-:W-:-:S10]  /*0c50*/  DFMA R8, R12, R8, +INF ;  /* 0x7ff000000c08742b */ /* 0x000fd40000000008 */
[----:B------:R-:W-:Y:S02]  /*0c60*/  FSEL R14, R8, RZ, P0 ;  /* 0x000000ff080e7208 */ /* 0x000fe40000000000 */
[----:B------:R-:W-:-:S07]  /*0c70*/  FSEL R15, R9, -QNAN , P0 ;  /* 0xfff00000090f7808 */ /* 0x000fce0000000000 */
.L_x_7:
[----:B------:R-:W-:Y:S05]  /*0c80*/  BSYNC.RECONVERGENT B1 ;  /* 0x0000000000017941 */ /* 0x000fea0003800200 */
.L_x_5:
[----:B------:R-:W0:Y:S01]  /*0c90*/  LDC.64 R8, c[0x0][0x388] ;  /* 0x0000e200ff087b82 */ /* 0x000e220000000a00 */
[----:B------:R-:W-:-:S05]  /*0ca0*/  SHF.R.U32.HI R13, RZ, 0x1, R5 ;  /* 0x00000001ff0d7819 */ /* 0x000fca0000011605 */
[----:B0-----:R-:W-:-:S05]  /*0cb0*/  IMAD.WIDE.U32 R8, R13, 0x8, R8 ;  /* 0x000000080d087825 */ /* 0x001fca00078e0008 */
[----:B------:R-:W2:Y:S01]  /*0cc0*/  LDG.E.64 R12, desc[UR4][R8.64] ;  /* 0x00000004080c7981 */ /* 0x000ea2000c1e1b00 */
[----:B------:R-:W-:Y:S01]  /*0cd0*/  DFMA R6, -R10, R14, R6 ;  /* 0x0000000e0a06722b */ /* 0x000fe20000000106 */
[----:B--2---:R-:W-:-:S05]  /*0ce0*/  IMAD.WIDE R12, R0, 0x8, R12 ;  /* 0x00000008000c7825 */ /* 0x004fca00078e020c */
[----:B------:R-:W2:Y:S01]  /*0cf0*/  LDG.E.64 R16, desc[UR4][R12.64] ;  /* 0x000000040c107981 */ /* 0x000ea2000c1e1b00 */
[----:B------:R-:W-:Y:S01]  /*0d00*/  ISETP.NE.AND P0, PT, R0, RZ, PT ;  /* 0x000000ff0000720c */ /* 0x000fe20003f05270 */
[----:B--2---:R-:W-:-:S07]  /*0d10*/  DADD R6, R6, R16 ;  /* 0x0000000006067229 */ /* 0x004fce0000000010 */
[----:B------:R0:W-:Y:S05]  /*0d20*/  STG.E.64 desc[UR4][R12.64], R6 ;  /* 0x000000060c007986 */ /* 0x0001ea000c101b04 */
[----:B------:R-:W-:Y:S05]  /*0d30*/  @P0 BRA `(.L_x_1) ;  /* 0x0000000c00f40947 */ /* 0x000fea0003800000 */
[----:B------:R-:W2:Y:S01]  /*0d40*/  LDG.E R2, desc[UR4][R2.64] ;  /* 0x0000000402027981 */ /* 0x000ea2000c1e1900 */
[----:B------:R-:W-:Y:S01]  /*0d50*/  BSSY.RECONVERGENT B1, `(.L_x_8) ;  /* 0x00000f7000017945 */ /* 0x000fe20003800200 */
[----:B--2---:R-:W-:-:S13]  /*0d60*/  ISETP.GE.AND P0, PT, R2, 0x2, PT ;  /* 0x000000020200780c */ /* 0x004fda0003f06270 */
[----:B------:R-:W-:Y:S05]  /*0d70*/  @!P0 BRA `(.L_x_9) ;  /* 0x0000000c00d08947 */ /* 0x000fea0003800000 */
[C---:B------:R-:W-:Y:S01]  /*0d80*/  VIADD R3, R2.reuse, 0xfffffffe ;  /* 0xfffffffe02037836 */ /* 0x040fe20000000000 */
[----:B------:R-:W-:Y:S01]  /*0d90*/  BSSY.RECONVERGENT B2, `(.L_x_10) ;  /* 0x0000083000027945 */ /* 0x000fe20003800200 */
[----:B------:R-:W-:Y:S01]  /*0da0*/  VIADD R2, R2, 0xffffffff ;  /* 0xffffffff02027836 */ /* 0x000fe20000000000 */
[----:B0-----:R-:W-:Y:S02]  /*0db0*/  MOV R6, 0x1 ;  /* 0x0000000100067802 */ /* 0x001fe40000000f00 */
[----:B------:R-:W-:Y:S02]  /*0dc0*/  ISETP.GE.U32.AND P0, PT, R3, 0xf, PT ;  /* 0x0000000f0300780c */ /* 0x000fe40003f06070 */
[----:B------:R-:W-:-:S11]  /*0dd0*/  LOP3.LUT R11, R2, 0xf, RZ, 0xc0, !PT ;  /* 0x0000000f020b7812 */ /* 0x000fd600078ec0ff */
[----:B------:R-:W-:Y:S05]  /*0de0*/  @!P0 BRA `(.L_x_11) ;  /* 0x0000000400f48947 */ /* 0x000fea0003800000 */
[----:B------:R-:W-:Y:S01]  /*0df0*/  LOP3.LUT R10, R2, 0xfffffff0, RZ, 0xc0, !PT ;  /* 0xfffffff0020a7812 */ /* 0x000fe200078ec0ff */
[----:B------:R-:W-:Y:S01]  /*0e00*/  BSSY.RECONVERGENT B3, `(.L_x_12) ;  /* 0x000007a000037945 */ /* 0x000fe20003800200 */
[----:B------:R-:W-:Y:S01]  /*0e10*/  CS2R R6, SRZ ;  /* 0x0000000000067805 */ /* 0x000fe2000001ff00 */
[----:B------:R-:W-:Y:S02]  /*0e20*/  IMAD.MOV.U32 R3, RZ, RZ, RZ ;  /* 0x000000ffff037224 */ /* 0x000fe400078e00ff */
[----:B------:R-:W-:-:S07]  /*0e30*/  IMAD.MOV R10, RZ, RZ, -R10 ;  /* 0x000000ffff0a7224 */ /* 0x000fce00078e0a0a */
.L_x_13:
[----:B0-----:R-:W2:Y:S02]  /*0e40*/  LDG.E.64 R12, desc[UR4][R8.64] ;  /* 0x00000004080c7981 */ /* 0x001ea4000c1e1b00 */
[----:B--2---:R-:W-:Y:S02]  /*0e50*/  IADD3 R22, P0, PT, R12, R7, RZ ;  /* 0x000000070c167210 */ /* 0x004fe40007f1e0ff */
[----:B------:R-:W2:Y:S03]  /*0e60*/  LDG.E.64 R16, desc[UR4][R12.64] ;  /* 0x000000040c107981 */ /* 0x000ea6000c1e1b00 */
[----:B------:R-:W-:-:S05]  /*0e70*/  IMAD.X R23, R13, 0x1, R3, P0 ;  /* 0x000000010d177824 */ /* 0x000fca00000e0603 */
[----:B------:R-:W2:Y:S02]  /*0e80*/  LDG.E.64 R14, desc[UR4][R22.64+0x8] ;  /* 0x00000804160e7981 */ /* 0x000ea4000c1e1b00 */
[----:B--2---:R-:W-:-:S07]  /*0e90*/  DADD R18, R14, R16 ;  /* 0x000000000e127229 */ /* 0x004fce0000000010 */
[----:B------:R0:W-:Y:S04]  /*0ea0*/  STG.E.64 desc[UR4][R12.64], R18 ;  /* 0x000000120c007986 */ /* 0x0001e8000c101b04 */
[----:B------:R-:W2:Y:S02]  /*0eb0*/  LDG.E.64 R14, desc[UR4][R8.64] ;  /* 0x00000004080e7981 */ /* 0x000ea4000c1e1b00 */
[----:B--2---:R-:W-:Y:S02]  /*0ec0*/  IADD3 R24, P0, PT, R14, R7, RZ ;  /* 0x000000070e187210 */ /* 0x004fe40007f1e0ff */
[----:B------:R-:W2:Y:S02]  /*0ed0*/  LDG.E.64 R20, desc[UR4][R14.64] ;  /* 0x000000040e147981 */ /* 0x000ea4000c1e1b00 */
[----:B------:R-:W-:-:S05]  /*0ee0*/  IADD3.X R25, PT, PT, R15, R3, RZ, P0, !PT ;  /* 0x000000030f197210 */ /* 0x000fca00007fe4ff */
[----:B------:R-:W2:Y:S02]  /*0ef0*/  LDG.E.64 R16, desc[UR4][R24.64+0x10] ;  /* 0x0000100418107981 */ /* 0x000ea4000c1e1b00 */
[----:B--2---:R-:W-:-:S07]  /*0f00*/  DADD R20, R16, R20 ;  /* 0x0000000010147229 */ /* 0x004fce0000000014 */
[----:B------:R1:W-:Y:S04]  /*0f10*/  STG.E.64 desc[UR4][R14.64], R20 ;  /* 0x000000140e007986 */ /* 0x0003e8000c101b04 */
[----:B------:R-:W2:Y:S02]  /*0f20*/  LDG.E.64 R16, desc[UR4][R8.64] ;  /* 0x0000000408107981 */ /* 0x000ea4000c1e1b00 */
[----:B--2---:R-:W-:Y:S02]  /*0f30*/  IADD3 R22, P0, PT, R16, R7, RZ ;  /* 0x0000000710167210 */ /* 0x004fe40007f1e0ff */
[----:B0-----:R-:W2:Y:S03]  /*0f40*/  LDG.E.64 R18, desc[UR4][R16.64] ;  /* 0x0000000410127981 */ /* 0x001ea6000c1e1b00 */
[----:B------:R-:W-:-:S05]  /*0f50*/  IMAD.X R23, R17, 0x1, R3, P0 ;  /* 0x0000000111177824 */ /* 0x000fca00000e0603 */
[----:B------:R-:W2:Y:S02]  /*0f60*/  LDG.E.64 R12, desc[UR4][R22.64+0x18] ;  /* 0x00001804160c7981 */ /* 0x000ea4000c1e1b00 */
[----:B--2---:R-:W-:-:S07]  /*0f70*/  DADD R18, R12, R18 ;  /* 0x000000000c127229 */ /* 0x004fce0000000012 */
[----:B------:R0:W-:Y:S04]  /*0f80*/  STG.E.64 desc[UR4][R16.64], R18 ;  /* 0x0000001210007986 */ /* 0x0001e8000c101b04 */
[----:B------:R-:W2:Y:S02]  /*0f90*/  LDG.E.64 R12, desc[UR4][R8.64] ;  /* 0x00000004080c7981 */ /* 0x000ea4000c1e1b00 */
[----:B--2---:R-:W-:Y:S02]  /*0fa0*/  IADD3 R24, P0, PT, R12, R7, RZ ;  /* 0x000000070c187210 */ /* 0x004fe40007f1e0ff */
[----:B-1----:R-:W2:Y:S03]  /*0fb0*/  LDG.E.64 R20, desc[UR4][R12.64] ;  /* 0x000000040c147981 */ /* 0x002ea6000c1e1b00 */
[----:B------:R-:W-:-:S05]  /*0fc0*/  IMAD.X R25, R13, 0x1, R3, P0 ;  /* 0x000000010d197824 */ /* 0x000fca00000e0603 */
        /* <DEDUP_REMOVED lines=12> */
[----:B-1----:R-:W2:Y:S02]  /*1090*/  LDG.E.64 R20, desc[UR4][R16.64] ;  /* 0x0000000410147981 */ /* 0x002ea4000c1e1b00 */
        /* <DEDUP_REMOVED lines=71> */
[----:B------:R-:W2:Y:S01]  /*1510*/  LDG.E.64 R14, desc[UR4][R24.64+0x80] ;  /* 0x00008004180e7981 */ /* 0x000ea2000c1e1b00 */
[----:B------:R-:W-:-:S05]  /*1520*/  VIADD R10, R10, 0x10 ;  /* 0x000000100a0a7836 */ /* 0x000fca0000000000 */
[----:B------:R-:W-:Y:S02]  /*1530*/  ISETP.NE.AND P0, PT, R10, RZ, PT ;  /* 0x000000ff0a00720c */ /* 0x000fe40003f05270 */
[----:B------:R-:W-:Y:S02]  /*1540*/  IADD3 R7, P1, PT, R7, 0x80, RZ ;  /* 0x0000008007077810 */ /* 0x000fe40007f3e0ff */
[----:B------:R-:W-:-:S03]  /*1550*/  IADD3 R6, PT, PT, R6, 0x10, RZ ;  /* 0x0000001006067810 */ /* 0x000fc60007ffe0ff */
[----:B------:R-:W-:Y:S01]  /*1560*/  IMAD.X R3, RZ, RZ, R3, P1 ;  /* 0x000000ffff037224 */ /* 0x000fe200008e0603 */
[----:B--2---:R-:W-:-:S07]  /*1570*/  DADD R14, R14, R20 ;  /* 0x000000000e0e7229 */ /* 0x004fce0000000014 */
[----:B------:R0:W-:Y:S01]  /*1580*/  STG.E.64 desc[UR4][R12.64], R14 ;  /* 0x0000000e0c007986 */ /* 0x0001e2000c101b04 */
[----:B------:R-:W-:Y:S05]  /*1590*/  @P0 BRA `(.L_x_13) ;  /* 0xfffffff800280947 */ /* 0x000fea000383ffff */
[----:B------:R-:W-:Y:S05]  /*15a0*/  BSYNC.RECONVERGENT B3 ;  /* 0x0000000000037941 */ /* 0x000fea0003800200 */
.L_x_12:
[----:B------:R-:W-:-:S07]  /*15b0*/  VIADD R6, R6, 0x1 ;  /* 0x0000000106067836 */ /* 0x000fce0000000000 */
.L_x_11:
[----:B------:R-:W-:Y:S05]  /*15c0*/  BSYNC.RECONVERGENT B2 ;  /* 0x0000000000027941 */ /* 0x000fea0003800200 */
.L_x_10:
[----:B------:R-:W-:-:S13]  /*15d0*/  ISETP.NE.AND P0, PT, R11, RZ, PT ;  /* 0x000000ff0b00720c */ /* 0x000fda0003f05270 */
[----:B------:R-:W-:Y:S05]  /*15e0*/  @!P0 BRA `(.L_x_9) ;  /* 0x0000000400b48947 */ /* 0x000fea0003800000 */
[----:B------:R-:W-:Y:S01]  /*15f0*/  ISETP.GE.U32.AND P0, PT, R11, 0x8, PT ;  /* 0x000000080b00780c */ /* 0x000fe20003f06070 */
[----:B------:R-:W-:Y:S01]  /*1600*/  BSSY.RECONVERGENT B2, `(.L_x_14) ;  /* 0x0000035000027945 */ /* 0x000fe20003800200 */
[----:B------:R-:W-:-:S04]  /*1610*/  LOP3.LUT R3, R2, 0x7, RZ, 0xc0, !PT ;  /* 0x0000000702037812 */ /* 0x000fc800078ec0ff */
[----:B------:R-:W-:-:S07]  /*1620*/  ISETP.NE.AND P1, PT, R3, RZ, PT ;  /* 0x000000ff0300720c */ /* 0x000fce0003f25270 */
[----:B------:R-:W-:Y:S06]  /*1630*/  @!P0 BRA `(.L_x_15) ;  /* 0x0000000000c48947 */ /* 0x000fec0003800000 */
[----:B------:R-:W0:Y:S02]  /*1640*/  LDG.E.64 R10, desc[UR4][R8.64] ;  /* 0x00000004080a7981 */ /* 0x000e24000c1e1b00 */
[----:B0-----:R-:W-:Y:S02]  /*1650*/  IMAD.WIDE.U32 R12, R6, 0x8, R10 ;  /* 0x00000008060c7825 */ /* 0x001fe400078e000a */
[----:B------:R-:W2:Y:S04]  /*1660*/  LDG.E.64 R14, desc[UR4][R10.64] ;  /* 0x000000040a0e7981 */ /* 0x000ea8000c1e1b00 */
[----:B------:R-:W2:Y:S02]  /*1670*/  LDG.E.64 R12, desc[UR4][R12.64] ;  /* 0x000000040c0c7981 */ /* 0x000ea4000c1e1b00 */
[----:B--2---:R-:W-:-:S07]  /*1680*/  DADD R14, R12, R14 ;  /* 0x000000000c0e7229 */ /* 0x004fce000000000e */
[----:B------:R0:W-:Y:S04]  /*1690*/  STG.E.64 desc[UR4][R10.64], R14 ;  /* 0x0000000e0a007986 */ /* 0x0001e8000c101b04 */
[----:B------:R-:W2:Y:S02]  /*16a0*/  LDG.E.64 R16, desc[UR4][R8.64] ;  /* 0x0000000408107981 */ /* 0x000ea4000c1e1b00 */
[----:B--2---:R-:W-:Y:S02]  /*16b0*/  IMAD.WIDE.U32 R18, R6, 0x8, R16 ;  /* 0x0000000806127825 */ /* 0x004fe400078e0010 */
        /* <DEDUP_REMOVED lines=10> */
[----:B0-----:R-:W3:Y:S02]  /*1760*/  LDG.E.64 R10, desc[UR4][R8.64] ;  /* 0x00000004080a7981 */ /* 0x001ee4000c1e1b00 */
[----:B---3--:R-:W-:Y:S02]  /*1770*/  IMAD.WIDE.U32 R14, R6, 0x8, R10 ;  /* 0x00000008060e7825 */ /* 0x008fe400078e000a */
[----:B------:R-:W3:Y:S04]  /*1780*/  LDG.E.64 R18, desc[UR4][R10.64] ;  /* 0x000000040a127981 */ /* 0x000ee8000c1e1b00 */
[----:B------:R-:W3:Y:S02]  /*1790*/  LDG.E.64 R14, desc[UR4][R14.64+0x18] ;  /* 0x000018040e0e7981 */ /* 0x000ee4000c1e1b00 */
[----:B---3--:R-:W-:-:S07]  /*17a0*/  DADD R18, R14, R18 ;  /* 0x000000000e127229 */ /* 0x008fce0000000012 */
[----:B------:R0:W-:Y:S04]  /*17b0*/  STG.E.64 desc[UR4][R10.64], R18 ;  /* 0x000000120a007986 */ /* 0x0001e8000c101b04 */
[----:B-1----:R-:W3:Y:S02]  /*17c0*/  LDG.E.64 R16, desc[UR4][R8.64] ;  /* 0x0000000408107981 */ /* 0x002ee4000c1e1b00 */
[----:B---3--:R-:W-:Y:S02]  /*17d0*/  IMAD.WIDE.U32 R20, R6, 0x8, R16 ;  /* 0x0000000806147825 */ /* 0x008fe400078e0010 */
[----:B------:R-:W3:Y:S04]  /*17e0*/  LDG.E.64 R24, desc[UR4][R16.64] ;  /* 0x0000000410187981 */ /* 0x000ee8000c1e1b00 */
[----:B------:R-:W3:Y:S02]  /*17f0*/  LDG.E.64 R20, desc[UR4][R20.64+0x20] ;  /* 0x0000200414147981 */ /* 0x000ee4000c1e1b00 */
[----:B---3--:R-:W-:-:S07]  /*1800*/  DADD R24, R20, R24 ;  /* 0x0000000014187229 */ /* 0x008fce0000000018 */
[----:B------:R1:W-:Y:S04]  /*1810*/  STG.E.64 desc[UR4][R16.64], R24 ;  /* 0x0000001810007986 */ /* 0x0003e8000c101b04 */
[----:B--2---:R-:W2:Y:S02]  /*1820*/  LDG.E.64 R12, desc[UR4][R8.64] ;  /* 0x00000004080c7981 */ /* 0x004ea4000c1e1b00 */
        /* <DEDUP_REMOVED lines=12> */
[C---:B---3--:R-:W-:Y:S02]  /*18f0*/  IMAD.WIDE.U32 R24, R6.reuse, 0x8, R16 ;  /* 0x0000000806187825 */ /* 0x048fe400078e0010 */
[----:B------:R-:W3:Y:S04]  /*1900*/  LDG.E.64 R22, desc[UR4][R16.64] ;  /* 0x0000000410167981 */ /* 0x000ee8000c1e1b00 */
[----:B------:R-:W3:Y:S01]  /*1910*/  LDG.E.64 R24, desc[UR4][R24.64+0x38] ;  /* 0x0000380418187981 */ /* 0x000ee2000c1e1b00 */
[----:B------:R-:W-:Y:S01]  /*1920*/  VIADD R6, R6, 0x8 ;  /* 0x0000000806067836 */ /* 0x000fe20000000000 */
[----:B---3--:R-:W-:-:S07]  /*1930*/  DADD R22, R24, R22 ;  /* 0x0000000018167229 */ /* 0x008fce0000000016 */
[----:B------:R2:W-:Y:S04]  /*1940*/  STG.E.64 desc[UR4][R16.64], R22 ;  /* 0x0000001610007986 */ /* 0x0005e8000c101b04 */
.L_x_15:
[----:B------:R-:W-:Y:S05]  /*1950*/  BSYNC.RECONVERGENT B2 ;  /* 0x0000000000027941 */ /* 0x000fea0003800200 */
.L_x_14:
[----:B------:R-:W-:Y:S05]  /*1960*/  @!P1 BRA `(.L_x_9) ;  /* 0x0000000000d49947 */ /* 0x000fea0003800000 */
[----:B------:R-:W-:Y:S01]  /*1970*/  ISETP.GE.U32.AND P0, PT, R3, 0x4, PT ;  /* 0x000000040300780c */ /* 0x000fe20003f06070 */
[----:B------:R-:W-:Y:S01]  /*1980*/  BSSY.RECONVERGENT B2, `(.L_x_16) ;  /* 0x000001d000027945 */ /* 0x000fe20003800200 */
[----:B------:R-:W-:-:S04]  /*1990*/  LOP3.LUT R2, R2, 0x3, RZ, 0xc0, !PT ;  /* 0x0000000302027812 */ /* 0x000fc800078ec0ff */
[----:B------:R-:W-:-:S07]  /*19a0*/  ISETP.NE.AND P1, PT, R2, RZ, PT ;  /* 0x000000ff0200720c */ /* 0x000fce0003f25270 */
[----:B------:R-:W-:Y:S06]  /*19b0*/  @!P0 BRA `(.L_x_17) ;  /* 0x0000000000648947 */ /* 0x000fec0003800000 */
[----:B--2---:R-:W0:Y:S02]  /*19c0*/  LDG.E.64 R10, desc[UR4][R8.64] ;  /* 0x00000004080a7981 */ /* 0x004e24000c1e1b00 */
        /* <DEDUP_REMOVED lines=17> */
[----:B0-----:R-:W2:Y:S02]  /*1ae0*/  LDG.E.64 R10, desc[UR4][R8.64] ;  /* 0x00000004080a7981 */ /* 0x001ea4000c1e1b00 */
[C---:B--2---:R-:W-:Y:S02]  /*1af0*/  IMAD.WIDE.U32 R14, R6.reuse, 0x8, R10 ;  /* 0x00000008060e7825 */ /* 0x044fe400078e000a */
[----:B------:R-:W2:Y:S04]  /*1b00*/  LDG.E.64 R18, desc[UR4][R10.64] ;  /* 0x000000040a127981 */ /* 0x000ea8000c1e1b00 */
[----:B------:R-:W2:Y:S01]  /*1b10*/  LDG.E.64 R14, desc[UR4][R14.64+0x18] ;  /* 0x000018040e0e7981 */ /* 0x000ea2000c1e1b00 */
[----:B------:R-:W-:Y:S01]  /*1b20*/  IADD3 R6, PT, PT, R6, 0x4, RZ ;  /* 0x0000000406067810 */ /* 0x000fe20007ffe0ff */
[----:B--2---:R-:W-:-:S07]  /*1b30*/  DADD R18, R14, R18 ;  /* 0x000000000e127229 */ /* 0x004fce0000000012 */
[----:B------:R1:W-:Y:S04]  /*1b40*/  STG.E.64 desc[UR4][R10.64], R18 ;  /* 0x000000120a007986 */ /* 0x0003e8000c101b04 */
.L_x_17:
[----:B------:R-:W-:Y:S05]  /*1b50*/  BSYNC.RECONVERGENT B2 ;  /* 0x0000000000027941 */ /* 0x000fea0003800200 */
.L_x_16:
[----:B------:R-:W-:Y:S05]  /*1b60*/  @!P1 BRA `(.L_x_9) ;  /* 0x0000000000549947 */ /* 0x000fea0003800000 */
[----:B-12---:R-:W0:Y:S02]  /*1b70*/  LDG.E.64 R10, desc[UR4][R8.64] ;  /* 0x00000004080a7981 */ /* 0x006e24000c1e1b00 */
[----:B0-----:R-:W-:Y:S02]  /*1b80*/  IMAD.WIDE.U32 R12, R6, 0x8, R10 ;  /* 0x00000008060c7825 */ /* 0x001fe400078e000a */
[----:B------:R-:W2:Y:S04]  /*1b90*/  LDG.E.64 R14, desc[UR4][R10.64] ;  /* 0x000000040a0e7981 */ /* 0x000ea8000c1e1b00 */
[----:B------:R-:W2:Y:S01]  /*1ba0*/  LDG.E.64 R12, desc[UR4][R12.64] ;  /* 0x000000040c0c7981 */ /* 0x000ea2000c1e1b00 */
[----:B------:R-:W-:Y:S01]  /*1bb0*/  ISETP.NE.AND P0, PT, R2, 0x1, PT ;  /* 0x000000010200780c */ /* 0x000fe20003f05270 */
[----:B--2---:R-:W-:-:S07]  /*1bc0*/  DADD R14, R12, R14 ;  /* 0x000000000c0e7229 */ /* 0x004fce000000000e */
[----:B------:R3:W-:Y:S05]  /*1bd0*/  STG.E.64 desc[UR4][R10.64], R14 ;  /* 0x0000000e0a007986 */ /* 0x0007ea000c101b04 */
[----:B------:R-:W-:Y:S05]  /*1be0*/  @!P0 BRA `(.L_x_9) ;  /* 0x0000000000348947 */ /* 0x000fea0003800000 */
[----:B---3--:R-:W2:Y:S02]  /*1bf0*/  LDG.E.64 R10, desc[UR4][R8.64] ;  /* 0x00000004080a7981 */ /* 0x008ea4000c1e1b00 */
[----:B--2---:R-:W-:Y:S02]  /*1c00*/  IMAD.WIDE.U32 R12, R6, 0x8, R10 ;  /* 0x00000008060c7825 */ /* 0x004fe400078e000a */
[----:B------:R-:W2:Y:S04]  /*1c10*/  LDG.E.64 R14, desc[UR4][R10.64] ;  /* 0x000000040a0e7981 */ /* 0x000ea8000c1e1b00 */
[----:B------:R-:W2:Y:S01]  /*1c20*/  LDG.E.64 R12, desc[UR4][R12.64+0x8] ;  /* 0x000008040c0c7981 */ /* 0x000ea2000c1e1b00 */
[----:B------:R-:W-:Y:S01]  /*1c30*/  ISETP.NE.AND P0, PT, R2, 0x2, PT ;  /* 0x000000020200780c */ /* 0x000fe20003f05270 */
[----:B--2---:R-:W-:-:S07]  /*1c40*/  DADD R14, R12, R14 ;  /* 0x000000000c0e7229 */ /* 0x004fce000000000e */
[----:B------:R4:W-:Y:S05]  /*1c50*/  STG.E.64 desc[UR4][R10.64], R14 ;  /* 0x0000000e0a007986 */ /* 0x0009ea000c101b04 */
[----:B------:R-:W2:Y:S02]  /*1c60*/  @P0 LDG.E.64 R2, desc[UR4][R8.64] ;  /* 0x0000000408020981 */ /* 0x000ea4000c1e1b00 */
[----:B--2---:R-:W-:Y:S02]  /*1c70*/  @P0 IMAD.WIDE.U32 R6, R6, 0x8, R2 ;  /* 0x0000000806060825 */ /* 0x004fe400078e0002 */
[----:B------:R-:W2:Y:S04]  /*1c80*/  @P0 LDG.E.64 R16, desc[UR4][R2.64] ;  /* 0x0000000402100981 */ /* 0x000ea8000c1e1b00 */
[----:B------:R-:W2:Y:S02]  /*1c90*/  @P0 LDG.E.64 R6, desc[UR4][R6.64+0x10] ;  /* 0x0000100406060981 */ /* 0x000ea4000c1e1b00 */
[----:B--2---:R-:W-:-:S07]  /*1ca0*/  @P0 DADD R16, R6, R16 ;  /* 0x0000000006100229 */ /* 0x004fce0000000010 */
[----:B------:R4:W-:Y:S04]  /*1cb0*/  @P0 STG.E.64 desc[UR4][R2.64], R16 ;  /* 0x0000001002000986 */ /* 0x0009e8000c101b04 */
.L_x_9:
[----:B------:R-:W-:Y:S05]  /*1cc0*/  BSYNC.RECONVERGENT B1 ;  /* 0x0000000000017941 */ /* 0x000fea0003800200 */
.L_x_8:
[----:B------:R-:W4:Y:S04]  /*1cd0*/  LDG.E.64 R8, desc[UR4][R8.64] ;  /* 0x0000000408087981 */ /* 0x000f28000c1e1b00 */
[----:B----4-:R-:W4:Y:S02]  /*1ce0*/  LDG.E.64 R2, desc[UR4][R8.64] ;  /* 0x0000000408027981 */ /* 0x010f24000c1e1b00 */
[----:B----4-:R-:W-:-:S07]  /*1cf0*/  DMUL R2, R2, -2 ;  /* 0xc000000002027828 */ /* 0x010fce0000000000 */
[----:B------:R4:W-:Y:S04]  /*1d00*/  STG.E.64 desc[UR4][R8.64], R2 ;  /* 0x0000000208007986 */ /* 0x0009e8000c101b04 */
.L_x_1:
[----:B------:R-:W-:Y:S05]  /*1d10*/  BSYNC B0 ;  /* 0x0000000000007941 */ /* 0x000fea0003800000 */
.L_x_0:
[----:B------:R-:W-:-:S05]  /*1d20*/  VIADD R5, R5, 0x2 ;  /* 0x0000000205057836 */ /* 0x000fca0000000000 */
[----:B------:R-:W-:-:S13]  /*1d30*/  ISETP.GE.AND P0, PT, R5, R4, PT ;  /* 0x000000040500720c */ /* 0x000fda0003f06270 */
[----:B------:R-:W-:Y:S05]  /*1d40*/  @!P0 BRA `(.L_x_18) ;  /* 0xffffffe000e48947 */ /* 0x000fea000383ffff */
[----:B------:R-:W-:Y:S05]  /*1d50*/  EXIT ;  /* 0x000000000000794d */ /* 0x000fea0003800000 */
.L_x_19:
[----:B------:R-:W-:-:S00]  /*1d60*/  BRA `(.L_x_19) ;  /* 0xfffffffc00fc7947 */ /* 0x000fc0000383ffff */
[----:B------:R-:W-:-:S00]  /*1d70*/  NOP ;  /* 0x0000000000007918 */ /* 0x000fc00000000000 */
        /* <DEDUP_REMOVED lines=8> */
.L_x_43:


//--------------------- .text._Z7poissonPPdS0_Piii --------------------------
	.section	.text._Z7poissonPPdS0_Piii,"ax",@progbits
	.align	128
        .global         _Z7poissonPPdS0_Piii
        .type           _Z7poissonPPdS0_Piii,@function
        .size           _Z7poissonPPdS0_Piii,(.L_x_42 - _Z7poissonPPdS0_Piii)
        .other          _Z7poissonPPdS0_Piii,@"STO_CUDA_ENTRY STV_DEFAULT"
_Z7poissonPPdS0_Piii:
.text._Z7poissonPPdS0_Piii:
[----:B------:R-:W0:Y:S01]  /*0000*/  LDC R1, c[0x0][0x37c] ;  /* 0x0000df00ff017b82 */ /* 0x000e220000000800 */
[----:B------:R-:W1:Y:S07]  /*0010*/  S2R R3, SR_TID.X ;  /* 0x0000000000037919 */ /* 0x000e6e0000002100 */
[----:B------:R-:W1:Y:S01]  /*0020*/  S2UR UR4, SR_CTAID.X ;  /* 0x00000000000479c3 */ /* 0x000e620000002500 */
[----:B------:R-:W2:Y:S07]  /*0030*/  LDCU UR5, c[0x0][0x39c] ;  /* 0x00007380ff0577ac */ /* 0x000eae0008000800 */
[----:B------:R-:W1:Y:S02]  /*0040*/  LDC R16, c[0x0][0x360] ;  /* 0x0000d800ff107b82 */ /* 0x000e640000000800 */
[----:B-1----:R-:W-:-:S05]  /*0050*/  IMAD R16, R16, UR4, R3 ;  /* 0x0000000410107c24 */ /* 0x002fca000f8e0203 */
[----:B--2---:R-:W-:-:S13]  /*0060*/  ISETP.GE.AND P0, PT, R16, UR5, PT ;  /* 0x0000000510007c0c */ /* 0x004fda000bf06270 */
[----:B0-----:R-:W-:Y:S05]  /*0070*/  @P0 EXIT ;  /* 0x000000000000094d */ /* 0x001fea0003800000 */
[----:B------:R-:W0:Y:S02]  /*0080*/  LDC R17, c[0x0][0x398] ;  /* 0x0000e600ff117b82 */ /* 0x000e240000000800 */
[----:B0-----:R-:W-:-:S13]  /*0090*/  ISETP.GE.AND P0, PT, R17, 0x2, PT ;  /* 0x000000021100780c */ /* 0x001fda0003f06270 */
[----:B------:R-:W-:Y:S05]  /*00a0*/  @!P0 EXIT ;  /* 0x000000000000894d */ /* 0x000fea0003800000 */
[----:B------:R-:W-:Y:S01]  /*00b0*/  VIADD R17, R17, 0xffffffff ;  /* 0xffffffff11117836 */ /* 0x000fe20000000000 */
[----:B------:R-:W0:Y:S01]  /*00c0*/  LDCU.64 UR36, c[0x0][0x358] ;  /* 0x00006b00ff2477ac */ /* 0x000e220008000a00 */
[----:B------:R-:W-:-:S07]  /*00d0*/  IMAD.MOV.U32 R2, RZ, RZ, RZ ;  /* 0x000000ffff027224 */ /* 0x000fce00078e00ff */
.L_x_38:
[----:B-12---:R-:W1:Y:S02]  /*00e0*/  LDC.64 R22, c[0x0][0x390] ;  /* 0x0000e400ff167b82 */ /* 0x006e640000000a00 */
[----:B-1----:R-:W-:-:S05]  /*00f0*/  IMAD.WIDE.U32 R22, R2, 0x4, R22 ;  /* 0x0000000402167825 */ /* 0x002fca00078e0016 */
[----:B0-----:R-:W2:Y:S01]  /*0100*/  LDG.E R3, desc[UR36][R22.64] ;  /* 0x0000002416037981 */ /* 0x001ea2000c1e1900 */
[----:B------:R-:W-:Y:S01]  /*0110*/  BSSY B6, `(.L_x_20) ;  /* 0x00001c4000067945 */ /* 0x000fe20003800000 */
[----:B--2---:R-:W-:-:S13]  /*0120*/  ISETP.GE.AND P0, PT, R16, R3, PT ;  /* 0x000000031000720c */ /* 0x004fda0003f06270 */
[----:B---34-:R-:W-:Y:S05]  /*0130*/  @P0 BRA `(.L_x_21) ;  /* 0x0000001c00040947 */ /* 0x018fea0003800000 */
[----:B------:R-:W0:Y:S02]  /*0140*/  LDC.64 R18, c[0x0][0x380] ;  /* 0x0000e000ff127b82 */ /* 0x000e240000000a00 */
[----:B0-----:R-:W-:-:S05]  /*0150*/  IMAD.WIDE.U32 R18, R2, 0x8, R18 ;  /* 0x0000000802127825 */ /* 0x001fca00078e0012 */
[----:B------:R-:W2:Y:S02]  /*0160*/  LDG.E.64 R6, desc[UR36][R18.64+0x8] ;  /* 0x0000082412067981 */ /* 0x000ea4000c1e1b00 */
[----:B--2---:R-:W-:-:S05]  /*0170*/  IMAD.WIDE R6, R16, 0x8, R6 ;  /* 0x0000000810067825 */ /* 0x004fca00078e0206 */
[----:B------:R0:W5:Y:S01]  /*0180*/  LD.E.64 R4, desc[UR36][R6.64] ;  /* 0x0000002406047980 */ /* 0x000162000c101b00 */
[----:B------:R-:W-:Y:S01]  /*0190*/  MOV R20, 0x1c0 ;  /* 0x000001c000147802 */ /* 0x000fe20000000f00 */
[----:B------:R-:W-:-:S07]  /*01a0*/  IMAD.MOV.U32 R21, RZ, RZ, 0x0 ;  /* 0x00000000ff157424 */ /* 0x000fce00078e00ff */
[----:B0----5:R-:W-:Y:S05]  /*01b0*/  CALL.REL.NOINC `($_Z7poissonPPdS0_Piii$_Z9factoriald) ;  /* 0x0000001800f87944 */ /* 0x021fea0003c00000 */
[----:B------:R-:W-:Y:S05]  /*01c0*/  WARPSYNC.ALL ;  /* 0x0000000000007948 */ /* 0x000fea0003800000 */
[----:B------:R-:W-:Y:S06]  /*01d0*/  BAR.SYNC.DEFER_BLOCKING 0x0 ;  /* 0x0000000000007b1d */ /* 0x000fec0000010000 */
[----:B------:R-:W2:Y:S02]  /*01e0*/  LDG.E.64 R6, desc[UR36][R18.64] ;  /* 0x0000002412067981 */ /* 0x000ea4000c1e1b00 */
[----:B--2---:R-:W-:-:S06]  /*01f0*/  IMAD.WIDE R6, R16, 0x8, R6 ;  /* 0x0000000810067825 */ /* 0x004fcc00078e0206 */
[----:B------:R-:W2:Y:S01]  /*0200*/  LD.E.64 R6, desc[UR36][R6.64] ;  /* 0x0000002406067980 */ /* 0x000ea2000c101b00 */
[----:B------:R-:W-:Y:S01]  /*0210*/  BSSY.RECONVERGENT B0, `(.L_x_22) ;  /* 0x0000053000007945 */ /* 0x000fe20003800200 */
[----:B--2---:R-:W-:Y:S01]  /*0220*/  ISETP.GT.AND P0, PT, R7, 0xfffff, PT ;  /* 0x000fffff0700780c */ /* 0x004fe20003f04270 */
[--C-:B------:R-:W-:Y:S01]  /*0230*/  IMAD.MOV.U32 R9, RZ, RZ, R7.reuse ;  /* 0x000000ffff097224 */ /* 0x100fe200078e0007 */
[----:B------:R-:W-:Y:S01]  /*0240*/  MOV R8, R6 ;  /* 0x0000000600087202 */ /* 0x000fe20000000f00 */
[----:B------:R-:W-:Y:S02]  /*0250*/  IMAD.MOV.U32 R3, RZ, RZ, R7 ;  /* 0x000000ffff037224 */ /* 0x000fe400078e0007 */
[----:B------:R-:W-:-:S08]  /*0260*/  IMAD.MOV.U32 R10, RZ, RZ, R6 ;  /* 0x000000ffff0a7224 */ /* 0x000fd000078e0006 */
[----:B------:R-:W-:-:S10]  /*0270*/  @!P0 DMUL R8, R6, 1.80143985094819840000e+16 ;  /* 0x4350000006088828 */ /* 0x000fd40000000000 */
[----:B------:R-:W-:Y:S01]  /*0280*/  @!P0 IMAD.MOV.U32 R3, RZ, RZ, R9 ;  /* 0x000000ffff038224 */ /* 0x000fe200078e0009 */
[----:B------:R-:W-:-:S04]  /*0290*/  @!P0 MOV R10, R8 ;  /* 0x00000008000a8202 */ /* 0x000fc80000000f00 */
[----:B------:R-:W-:-:S04]  /*02a0*/  IADD3 R0, PT, PT, R3, -0x1, RZ ;  /* 0xffffffff03007810 */ /* 0x000fc80007ffe0ff */
[----:B------:R-:W-:Y:S01]  /*02b0*/  ISETP.GT.U32.AND P1, PT, R0, 0x7feffffe, PT ;  /* 0x7feffffe0000780c */ /* 0x000fe20003f24070 */
[----:B------:R-:W-:Y:S02]  /*02c0*/  IMAD.MOV.U32 R0, RZ, RZ, -0x3ff ;  /* 0xfffffc01ff007424 */ /* 0x000fe400078e00ff */
[----:B------:R-:W-:-:S10]  /*02d0*/  @!P0 IMAD.MOV.U32 R0, RZ, RZ, -0x435 ;  /* 0xfffffbcbff008424 */ /* 0x000fd400078e00ff */
[----:B------:R-:W-:Y:S05]  /*02e0*/  @P1 BRA `(.L_x_23) ;  /* 0x0000000000fc1947 */ /* 0x000fea0003800000 */
[----:B------:R-:W-:Y:S01]  /*02f0*/  LOP3.LUT R8, R3, 0xfffff, RZ, 0xc0, !PT ;  /* 0x000fffff03087812 */ /* 0x000fe200078ec0ff */
[----:B------:R-:W-:Y:S01]  /*0300*/  IMAD.MOV.U32 R24, RZ, RZ, -0x748574fc ;  /* 0x8b7a8b04ff187424 */ /* 0x000fe200078e00ff */
[----:B------:R-:W-:Y:S01]  /*0310*/  UMOV UR4, 0x3ae80f1e ;  /* 0x3ae80f1e00047882 */ /* 0x000fe20000000000 */
[----:B------:R-:W-:Y:S01]  /*0320*/  IMAD.MOV.U32 R25, RZ, RZ, 0x3ed0ee25 ;  /* 0x3ed0ee25ff197424 */ /* 0x000fe200078e00ff */
[----:B------:R-:W-:Y:S01]  /*0330*/  LOP3.LUT R9, R8, 0x3ff00000, RZ, 0xfc, !PT ;  /* 0x3ff0000008097812 */ /* 0x000fe200078efcff */
[----:B------:R-:W-:Y:S01]  /*0340*/  IMAD.MOV.U32 R8, RZ, RZ, R10 ;  /* 0x000000ffff087224 */ /* 0x000fe200078e000a */
[----:B------:R-:W-:Y:S01]  /*0350*/  MOV R10, RZ ;  /* 0x000000ff000a7202 */ /* 0x000fe20000000f00 */
[----:B------:R-:W-:Y:S01]  /*0360*/  UMOV UR5, 0x3eb1380b ;  /* 0x3eb1380b00057882 */ /* 0x000fe20000000000 */
[----:B------:R-:W-:Y:S02]  /*0370*/  ISETP.GE.U32.AND P0, PT, R9, 0x3ff6a09f, PT ;  /* 0x3ff6a09f0900780c */ /* 0x000fe40003f06070 */
[----:B------:R-:W-:-:S02]  /*0380*/  LEA.HI R0, R3, R0, RZ, 0xc ;  /* 0x0000000003007211 */ /* 0x000fc400078f60ff */
[----:B------:R-:W-:-:S09]  /*0390*/  MOV R29, 0x43300000 ;  /* 0x43300000001d7802 */ /* 0x000fd20000000f00 */
[----:B------:R-:W-:Y:S02]  /*03a0*/  @P0 VIADD R11, R9, 0xfff00000 ;  /* 0xfff00000090b0836 */ /* 0x000fe40000000000 */
[----:B------:R-:W-:Y:S02]  /*03b0*/  @P0 VIADD R0, R0, 0x1 ;  /* 0x0000000100000836 */ /* 0x000fe40000000000 */
[----:B------:R-:W-:-:S03]  /*03c0*/  @P0 IMAD.MOV.U32 R9, RZ, RZ, R11 ;  /* 0x000000ffff090224 */ /* 0x000fc600078e000b */
[----:B------:R-:W-:-:S03]  /*03d0*/  LOP3.LUT R28, R0, 0x80000000, RZ, 0x3c, !PT ;  /* 0x80000000001c7812 */ /* 0x000fc600078e3cff */
[C---:B------:R-:W-:Y:S02]  /*03e0*/  DADD R20, R8.reuse, 1 ;  /* 0x3ff0000008147429 */ /* 0x040fe40000000000 */
[----:B------:R-:W-:-:S04]  /*03f0*/  DADD R8, R8, -1 ;  /* 0xbff0000008087429 */ /* 0x000fc80000000000 */
[----:B------:R-:W0:Y:S02]  /*0400*/  MUFU.RCP64H R11, R21 ;  /* 0x00000015000b7308 */ /* 0x000e240000001800 */
        /* <DEDUP_REMOVED lines=17> */
[----:B------:R-:W-:-:S05]  /*0520*/  DFMA R26, R8, -R12, R26 ;  /* 0x8000000c081a722b */ /* 0x000fca000000001a */
        /* <DEDUP_REMOVED lines=9> */
[----:B------:R-:W-:Y:S02]  /*05c0*/  UMOV UR5, 0x43300000 ;  /* 0x4330000000057882 */ /* 0x000fe40000000000 */
[----:B------:R-:W-:Y:S01]  /*05d0*/  DADD R20, R28, -UR4 ;  /* 0x800000041c147e29 */ /* 0x000fe20008000000 */
[----:B------:R-:W-:Y:S01]  /*05e0*/  UMOV UR4, 0x55555554 ;  /* 0x5555555400047882 */ /* 0x000fe20000000000 */
[----:B------:R-:W-:Y:S02]  /*05f0*/  UMOV UR5, 0x3fb55555 ;  /* 0x3fb5555500057882 */ /* 0x000fe40000000000 */
[----:B------:R-:W-:Y:S01]  /*0600*/  DFMA R24, R14, R24, UR4 ;  /* 0x000000040e187e2b */ /* 0x000fe20008000018 */
[----:B------:R-:W-:Y:S01]  /*0610*/  UMOV UR4, 0xfefa39ef ;  /* 0xfefa39ef00047882 */ /* 0x000fe20000000000 */
[----:B------:R-:W-:-:S02]  /*0620*/  UMOV UR5, 0x3fe62e42 ;  /* 0x3fe62e4200057882 */ /* 0x000fc40000000000 */
[----:B------:R-:W-:-:S04]  /*0630*/  DFMA R8, R20, UR4, R12 ;  /* 0x0000000414087c2b */ /* 0x000fc8000800000c */
[----:B------:R-:W-:-:S04]  /*0640*/  DMUL R24, R14, R24 ;  /* 0x000000180e187228 */ /* 0x000fc80000000000 */
[----:B------:R-:W-:Y:S01]  /*0650*/  DFMA R10, R20, -UR4, R8 ;  /* 0x80000004140a7c2b */ /* 0x000fe20008000008 */
[----:B------:R-:W-:Y:S01]  /*0660*/  UMOV UR4, 0x3b39803f ;  /* 0x3b39803f00047882 */ /* 0x000fe20000000000 */
[----:B------:R-:W-:Y:S02]  /*0670*/  UMOV UR5, 0x3c7abc9e ;  /* 0x3c7abc9e00057882 */ /* 0x000fe40000000000 */
[----:B------:R-:W-:-:S04]  /*0680*/  DFMA R24, R12, R24, R26 ;  /* 0x000000180c18722b */ /* 0x000fc8000000001a */
[----:B------:R-:W-:-:S08]  /*0690*/  DADD R10, -R12, R10 ;  /* 0x000000000c0a7229 */ /* 0x000fd0000000010a */
[----:B------:R-:W-:-:S08]  /*06a0*/  DADD R10, R24, -R10 ;  /* 0x00000000180a7229 */ /* 0x000fd0000000080a */
[----:B------:R-:W-:-:S08]  /*06b0*/  DFMA R10, R20, UR4, R10 ;  /* 0x00000004140a7c2b */ /* 0x000fd0000800000a */
[----:B------:R-:W-:Y:S01]  /*06c0*/  DADD R8, R8, R10 ;  /* 0x0000000008087229 */ /* 0x000fe2000000000a */
[----:B------:R-:W-:Y:S10]  /*06d0*/  BRA `(.L_x_24) ;  /* 0x0000000000187947 */ /* 0x000ff40003800000 */
.L_x_23:
[----:B------:R-:W-:Y:S01]  /*06e0*/  IMAD.MOV.U32 R10, RZ, RZ, 0x0 ;  /* 0x00000000ff0a7424 */ /* 0x000fe200078e00ff */
[----:B------:R-:W-:Y:S01]  /*06f0*/  LOP3.LUT P0, RZ, R9, 0x7fffffff, RZ, 0xc0, !PT ;  /* 0x7fffffff09ff7812 */ /* 0x000fe2000780c0ff */
[----:B------:R-:W-:-:S06]  /*0700*/  IMAD.MOV.U32 R11, RZ, RZ, 0x7ff00000 ;  /* 0x7ff00000ff0b7424 */ /* 0x000fcc00078e00ff */
[----:B------:R-:W-:-:S10]  /*0710*/  DFMA R10, R8, R10, +INF ;  /* 0x7ff00000080a742b */ /* 0x000fd4000000000a */
[----:B------:R-:W-:Y:S02]  /*0720*/  FSEL R8, R10, RZ, P0 ;  /* 0x000000ff0a087208 */ /* 0x000fe40000000000 */
[----:B------:R-:W-:-:S07]  /*0730*/  FSEL R9, R11, -QNAN , P0 ;  /* 0xfff000000b097808 */ /* 0x000fce0000000000 */
.L_x_24:
[----:B------:R-:W-:Y:S05]  /*0740*/  BSYNC.RECONVERGENT B0 ;  /* 0x0000000000007941 */ /* 0x000fea0003800200 */
.L_x_22:
[----:B------:R-:W2:Y:S01]  /*0750*/  LDG.E.64 R18, desc[UR36][R18.64+0x8] ;  /* 0x0000082412127981 */ /* 0x000ea2000c1e1b00 */
[----:B------:R-:W-:Y:S01]  /*0760*/  ISETP.GT.AND P0, PT, R5, 0xfffff, PT ;  /* 0x000fffff0500780c */ /* 0x000fe20003f04270 */
[----:B------:R-:W-:Y:S01]  /*0770*/  IMAD.MOV.U32 R3, RZ, RZ, R5 ;  /* 0x000000ffff037224 */ /* 0x000fe200078e0005 */
[----:B------:R-:W-:-:S11]  /*0780*/  MOV R12, R4 ;  /* 0x00000004000c7202 */ /* 0x000fd60000000f00 */
[----:B------:R-:W-:Y:S01]  /*0790*/  @!P0 DMUL R4, R4, 1.80143985094819840000e+16 ;  /* 0x4350000004048828 */ /* 0x000fe20000000000 */
[----:B--2---:R-:W-:-:S06]  /*07a0*/  IMAD.WIDE R10, R16, 0x8, R18 ;  /* 0x00000008100a7825 */ /* 0x004fcc00078e0212 */
[----:B------:R-:W2:Y:S03]  /*07b0*/  LD.E.64 R10, desc[UR36][R10.64] ;  /* 0x000000240a0a7980 */ /* 0x000ea6000c101b00 */
[----:B------:R-:W-:Y:S01]  /*07c0*/  @!P0 IMAD.MOV.U32 R3, RZ, RZ, R5 ;  /* 0x000000ffff038224 */ /* 0x000fe200078e0005 */
[----:B------:R-:W-:Y:S01]  /*07d0*/  BSSY.RECONVERGENT B0, `(.L_x_25) ;  /* 0x000004f000007945 */ /* 0x000fe20003800200 */
[----:B------:R-:W-:Y:S02]  /*07e0*/  @!P0 IMAD.MOV.U32 R12, RZ, RZ, R4 ;  /* 0x000000ffff0c8224 */ /* 0x000fe400078e0004 */
[----:B------:R-:W-:-:S05]  /*07f0*/  VIADD R0, R3, 0xffffffff ;  /* 0xffffffff03007836 */ /* 0x000fca0000000000 */
[----:B------:R-:W-:Y:S01]  /*0800*/  ISETP.GT.U32.AND P1, PT, R0, 0x7feffffe, PT ;  /* 0x7feffffe0000780c */ /* 0x000fe20003f24070 */
[----:B------:R-:W-:Y:S01]  /*0810*/  IMAD.MOV.U32 R0, RZ, RZ, -0x3ff ;  /* 0xfffffc01ff007424 */ /* 0x000fe200078e00ff */
[----:B------:R-:W-:Y:S01]  /*0820*/  @!P0 MOV R0, 0xfffffbcb ;  /* 0xfffffbcb00008802 */ /* 0x000fe20000000f00 */
[----:B--2---:R-:W-:-:S10]  /*0830*/  DFMA R6, R10, R8, -R6 ;  /* 0x000000080a06722b */ /* 0x004fd40000000806 */
[----:B------:R-:W-:Y:S05]  /*0840*/  @P1 BRA `(.L_x_26) ;  /* 0x0000000400041947 */ /* 0x000fea0003800000 */
[----:B------:R-:W-:Y:S01]  /*0850*/  LOP3.LUT R4, R3, 0xfffff, RZ, 0xc0, !PT ;  /* 0x000fffff03047812 */ /* 0x000fe200078ec0ff */
[----:B------:R-:W-:Y:S01]  /*0860*/  IMAD.MOV.U32 R8, RZ, RZ, RZ ;  /* 0x000000ffff087224 */ /* 0x000fe200078e00ff */
[----:B------:R-:W-:Y:S01]  /*0870*/  UMOV UR4, 0x3ae80f1e ;  /* 0x3ae80f1e00047882 */ /* 0x000fe20000000000 */
[----:B------:R-:W-:Y:S01]  /*0880*/  IMAD.MOV.U32 R18, RZ, RZ, -0x748574fc ;  /* 0x8b7a8b04ff127424 */ /* 0x000fe200078e00ff */
[----:B------:R-:W-:Y:S01]  /*0890*/  LOP3.LUT R5, R4, 0x3ff00000, RZ, 0xfc, !PT ;  /* 0x3ff0000004057812 */ /* 0x000fe200078efcff */
[----:B------:R-:W-:Y:S01]  /*08a0*/  IMAD.MOV.U32 R4, RZ, RZ, R12 ;  /* 0x000000ffff047224 */ /* 0x000fe200078e000c */
[----:B------:R-:W-:Y:S01]  /*08b0*/  UMOV UR5, 0x3eb1380b ;  /* 0x3eb1380b00057882 */ /* 0x000fe20000000000 */
[----:B------:R-:W-:Y:S01]  /*08c0*/  IMAD.MOV.U32 R19, RZ, RZ, 0x3ed0ee25 ;  /* 0x3ed0ee25ff137424 */ /* 0x000fe200078e00ff */
[----:B------:R-:W-:Y:S01]  /*08d0*/  ISETP.GE.U32.AND P0, PT, R5, 0x3ff6a09f, PT ;  /* 0x3ff6a09f0500780c */ /* 0x000fe20003f06070 */
[----:B------:R-:W-:Y:S01]  /*08e0*/  IMAD.MOV.U32 R25, RZ, RZ, 0x43300000 ;  /* 0x43300000ff197424 */ /* 0x000fe200078e00ff */
[----:B------:R-:W-:Y:S01]  /*08f0*/  LEA.HI R0, R3, R0, RZ, 0xc ;  /* 0x0000000003007211 */ /* 0x000fe200078f60ff */
[----:B------:R-:W-:Y:S01]  /*0900*/  UMOV UR6, 0x80000000 ;  /* 0x8000000000067882 */ /* 0x000fe20000000000 */
[----:B------:R-:W-:-:S09]  /*0910*/  UMOV UR7, 0x43300000 ;  /* 0x4330000000077882 */ /* 0x000fd20000000000 */
[----:B------:R-:W-:Y:S01]  /*0920*/  @P0 VIADD R9, R5, 0xfff00000 ;  /* 0xfff0000005090836 */ /* 0x000fe20000000000 */
[----:B------:R-:W-:-:S04]  /*0930*/  @P0 IADD3 R0, PT, PT, R0, 0x1, RZ ;  /* 0x0000000100000810 */ /* 0x000fc80007ffe0ff */
[----:B------:R-:W-:Y:S02]  /*0940*/  @P0 MOV R5, R9 ;  /* 0x0000000900050202 */ /* 0x000fe40000000f00 */
[----:B------:R-:W-:-:S04]  /*0950*/  LOP3.LUT R24, R0, 0x80000000, RZ, 0x3c, !PT ;  /* 0x8000000000187812 */ /* 0x000fc800078e3cff */
        /* <DEDUP_REMOVED lines=8> */
[----:B------:R-:W-:Y:S02]  /*09e0*/  DMUL R12, R10, R10 ;  /* 0x0000000a0a0c7228 */ /* 0x000fe40000000000 */
[----:B------:R-:W-:-:S06]  /*09f0*/  DADD R20, R4, -R10 ;  /* 0x0000000004147229 */ /* 0x000fcc000000080a */
[----:B------:R-:W-:Y:S01]  /*0a00*/  DFMA R14, R12, UR4, R18 ;  /* 0x000000040c0e7c2b */ /* 0x000fe20008000012 */
        /* <DEDUP_REMOVED lines=16> */
[----:B------:R-:W-:Y:S01]  /*0b10*/  UMOV UR5, 0x3f899999 ;  /* 0x3f89999900057882 */ /* 0x000fe20000000000 */
[----:B------:R-:W-:Y:S01]  /*0b20*/  DADD R14, R24, -UR6 ;  /* 0x80000006180e7e29 */ /* 0x000fe20008000000 */
[----:B------:R-:W-:Y:S01]  /*0b30*/  UMOV UR6, 0xfefa39ef ;  /* 0xfefa39ef00067882 */ /* 0x000fe20000000000 */
[----:B------:R-:W-:-:S03]  /*0b40*/  UMOV UR7, 0x3fe62e42 ;  /* 0x3fe62e4200077882 */ /* 0x000fc60000000000 */
[----:B------:R-:W-:Y:S01]  /*0b50*/  DFMA R18, R12, R18, UR4 ;  /* 0x000000040c127e2b */ /* 0x000fe20008000012 */
[----:B------:R-:W-:Y:S01]  /*0b60*/  UMOV UR4, 0x55555554 ;  /* 0x5555555400047882 */ /* 0x000fe20000000000 */
[----:B------:R-:W-:Y:S01]  /*0b70*/  UMOV UR5, 0x3fb55555 ;  /* 0x3fb5555500057882 */ /* 0x000fe20000000000 */
[----:B------:R-:W-:-:S05]  /*0b80*/  DFMA R4, R14, UR6, R10 ;  /* 0x000000060e047c2b */ /* 0x000fca000800000a */
        /* <DEDUP_REMOVED lines=13> */
.L_x_26:
[----:B------:R-:W-:Y:S01]  /*0c60*/  IMAD.MOV.U32 R8, RZ, RZ, 0x0 ;  /* 0x00000000ff087424 */ /* 0x000fe200078e00ff */
[----:B------:R-:W-:Y:S01]  /*0c70*/  LOP3.LUT P0, RZ, R5, 0x7fffffff, RZ, 0xc0, !PT ;  /* 0x7fffffff05ff7812 */ /* 0x000fe2000780c0ff */
[----:B------:R-:W-:-:S06]  /*0c80*/  IMAD.MOV.U32 R9, RZ, RZ, 0x7ff00000 ;  /* 0x7ff00000ff097424 */ /* 0x000fcc00078e00ff */
[----:B------:R-:W-:-:S10]  /*0c90*/  DFMA R8, R4, R8, +INF ;  /* 0x7ff000000408742b */ /* 0x000fd40000000008 */
[----:B------:R-:W-:Y:S02]  /*0ca0*/  FSEL R18, R8, RZ, P0 ;  /* 0x000000ff08127208 */ /* 0x000fe40000000000 */
[----:B------:R-:W-:-:S07]  /*0cb0*/  FSEL R19, R9, -QNAN , P0 ;  /* 0xfff0000009137808 */ /* 0x000fce0000000000 */
.L_x_27:
[----:B------:R-:W-:Y:S05]  /*0cc0*/  BSYNC.RECONVERGENT B0 ;  /* 0x0000000000007941 */ /* 0x000fea0003800200 */
.L_x_25:
[----:B------:R-:W0:Y:S01]  /*0cd0*/  LDC.64 R4, c[0x0][0x388] ;  /* 0x0000e200ff047b82 */ /* 0x000e220000000a00 */
[----:B------:R-:W-:-:S05]  /*0ce0*/  SHF.R.U32.HI R3, RZ, 0x1, R2 ;  /* 0x00000001ff037819 */ /* 0x000fca0000011602 */
[----:B0-----:R-:W-:-:S05]  /*0cf0*/  IMAD.WIDE.U32 R4, R3, 0x8, R4 ;  /* 0x0000000803047825 */ /* 0x001fca00078e0004 */
[----:B------:R-:W2:Y:S01]  /*0d00*/  LDG.E.64 R8, desc[UR36][R4.64] ;  /* 0x0000002404087981 */ /* 0x000ea2000c1e1b00 */
[----:B------:R-:W-:Y:S01]  /*0d10*/  DADD R6, R6, -R18 ;  /* 0x0000000006067229 */ /* 0x000fe20000000812 */
[----:B--2---:R-:W-:-:S05]  /*0d20*/  IMAD.WIDE R8, R16, 0x8, R8 ;  /* 0x0000000810087825 */ /* 0x004fca00078e0208 */
[----:B------:R-:W2:Y:S01]  /*0d30*/  LD.E.64 R10, desc[UR36][R8.64] ;  /* 0x00000024080a7980 */ /* 0x000ea2000c101b00 */
[----:B------:R-:W-:Y:S01]  /*0d40*/  ISETP.NE.AND P0, PT, R16, RZ, PT ;  /* 0x000000ff1000720c */ /* 0x000fe20003f05270 */
[----:B--2---:R-:W-:-:S07]  /*0d50*/  DADD R6, R6, R10 ;  /* 0x0000000006067229 */ /* 0x004fce000000000a */
[----:B------:R0:W-:Y:S05]  /*0d60*/  ST.E.64 desc[UR36][R8.64], R6 ;  /* 0x0000000608007985 */ /* 0x0001ea000c101b24 */
[----:B------:R-:W-:Y:S05]  /*0d70*/  @P0 BRA `(.L_x_21) ;  /* 0x0000000c00f40947 */ /* 0x000fea0003800000 */
[----:B------:R-:W2:Y:S01]  /*0d80*/  LDG.E R0, desc[UR36][R22.64] ;  /* 0x0000002416007981 */ /* 0x000ea2000c1e1900 */
[----:B------:R-:W-:Y:S01]  /*0d90*/  BSSY.RECONVERGENT B0, `(.L_x_28) ;  /* 0x00000f7000007945 */ /* 0x000fe20003800200 */
[----:B--2---:R-:W-:-:S13]  /*0da0*/  ISETP.GE.AND P0, PT, R0, 0x2, PT ;  /* 0x000000020000780c */ /* 0x004fda0003f06270 */
[----:B------:R-:W-:Y:S05]  /*0db0*/  @!P0 BRA `(.L_x_29) ;  /* 0x0000000c00d08947 */ /* 0x000fea0003800000 */
[C---:B------:R-:W-:Y:S01]  /*0dc0*/  IADD3 R3, PT, PT, R0.reuse, -0x2, RZ ;  /* 0xfffffffe00037810 */ /* 0x040fe20007ffe0ff */
[----:B------:R-:W-:Y:S01]  /*0dd0*/  VIADD R0, R0, 0xffffffff ;  /* 0xffffffff00007836 */ /* 0x000fe20000000000 */
[----:B------:R-:W-:Y:S01]  /*0de0*/  BSSY.RECONVERGENT B1, `(.L_x_30) ;  /* 0x0000082000017945 */ /* 0x000fe20003800200 */
[----:B0-----:R-:W-:Y:S01]  /*0df0*/  IMAD.MOV.U32 R6, RZ, RZ, 0x1 ;  /* 0x00000001ff067424 */ /* 0x001fe200078e00ff */
[----:B------:R-:W-:Y:S02]  /*0e00*/  ISETP.GE.U32.AND P0, PT, R3, 0xf, PT ;  /* 0x0000000f0300780c */ /* 0x000fe40003f06070 */
[----:B------:R-:W-:-:S11]  /*0e10*/  LOP3.LUT R9, R0, 0xf, RZ, 0xc0, !PT ;  /* 0x0000000f00097812 */ /* 0x000fd600078ec0ff */
[----:B------:R-:W-:Y:S05]  /*0e20*/  @!P0 BRA `(.L_x_31) ;  /* 0x0000000400f48947 */ /* 0x000fea0003800000 */
[----:B------:R-:W-:Y:S01]  /*0e30*/  LOP3.LUT R8, R0, 0xfffffff0, RZ, 0xc0, !PT ;  /* 0xfffffff000087812 */ /* 0x000fe200078ec0ff */
[----:B------:R-:W-:Y:S01]  /*0e40*/  BSSY.RECONVERGENT B2, `(.L_x_32) ;  /* 0x000007a000027945 */ /* 0x000fe20003800200 */
[----:B------:R-:W-:Y:S01]  /*0e50*/  CS2R R6, SRZ ;  /* 0x0000000000067805 */ /* 0x000fe2000001ff00 */
[----:B------:R-:W-:Y:S01]  /*0e60*/  IMAD.MOV.U32 R3, RZ, RZ, RZ ;  /* 0x000000ffff037224 */ /* 0x000fe200078e00ff */
[----:B------:R-:W-:-:S07]  /*0e70*/  IADD3 R8, PT, PT, -R8, RZ, RZ ;  /* 0x000000ff08087210 */ /* 0x000fce0007ffe1ff */
.L_x_33:
[----:B0-----:R-:W2:Y:S02]  /*0e80*/  LDG.E.64 R10, desc[UR36][R4.64] ;  /* 0x00000024040a7981 */ /* 0x001ea4000c1e1b00 */
[----:B--2---:R-:W-:Y:S02]  /*0e90*/  IADD3 R22, P0, PT, R10, R7, RZ ;  /* 0x000000070a167210 */ /* 0x004fe40007f1e0ff */
[----:B------:R-:W2:Y:S03]  /*0ea0*/  LD.E.64 R14, desc[UR36][R10.64] ;  /* 0x000000240a0e7980 */ /* 0x000ea6000c101b00 */
[----:B------:R-:W-:-:S05]  /*0eb0*/  IMAD.X R23, R11, 0x1, R3, P0 ;  /* 0x000000010b177824 */ /* 0x000fca00000e0603 */
[----:B------:R-:W2:Y:S02]  /*0ec0*/  LD.E.64 R12, desc[UR36][R22.64+0x8] ;  /* 0x00000824160c7980 */ /* 0x000ea4000c101b00 */
[----:B--2---:R-:W-:-:S07]  /*0ed0*/  DADD R12, R12, R14 ;  /* 0x000000000c0c7229 */ /* 0x004fce000000000e */
[----:B------:R0:W-:Y:S04]  /*0ee0*/  ST.E.64 desc[UR36][R10.64], R12 ;  /* 0x0000000c0a007985 */ /* 0x0001e8000c101b24 */
[----:B------:R-:W2:Y:S02]  /*0ef0*/  LDG.E.64 R14, desc[UR36][R4.64] ;  /* 0x00000024040e7981 */ /* 0x000ea4000c1e1b00 */
        /* <DEDUP_REMOVED lines=8> */
[----:B0-----:R-:W2:Y:S03]  /*0f80*/  LD.E.64 R12, desc[UR36][R20.64] ;  /* 0x00000024140c7980 */ /* 0x001ea6000c101b00 */
[----:B------:R-:W-:-:S05]  /*0f90*/  IMAD.X R23, R21, 0x1, R3, P0 ;  /* 0x0000000115177824 */ /* 0x000fca00000e0603 */
[----:B------:R-:W2:Y:S02]  /*0fa0*/  LD.E.64 R10, desc[UR36][R22.64+0x18] ;  /* 0x00001824160a7980 */ /* 0x000ea4000c101b00 */
[----:B--2---:R-:W-:-:S07]  /*0fb0*/  DADD R10, R10, R12 ;  /* 0x000000000a0a7229 */ /* 0x004fce000000000c */
[----:B------:R0:W-:Y:S04]  /*0fc0*/  ST.E.64 desc[UR36][R20.64], R10 ;  /* 0x0000000a14007985 */ /* 0x0001e8000c101b24 */
[----:B------:R-:W2:Y:S02]  /*0fd0*/  LDG.E.64 R12, desc[UR36][R4.64] ;  /* 0x00000024040c7981 */ /* 0x000ea4000c1e1b00 */
[----:B--2---:R-:W-:Y:S02]  /*0fe0*/  IADD3 R24, P0, PT, R12, R7, RZ ;  /* 0x000000070c187210 */ /* 0x004fe40007f1e0ff */
[----:B-1----:R-:W2:Y:S02]  /*0ff0*/  LD.E.64 R18, desc[UR36][R12.64] ;  /* 0x000000240c127980 */ /* 0x002ea4000c101b00 */
[----:B------:R-:W-:-:S05]  /*1000*/  IADD3.X R25, PT, PT, R13, R3, RZ, P0, !PT ;  /* 0x000000030d197210 */ /* 0x000fca00007fe4ff */
        /* <DEDUP_REMOVED lines=12> */
[----:B-1----:R-:W2:Y:S03]  /*10d0*/  LD.E.64 R14, desc[UR36][R20.64] ;  /* 0x00000024140e7980 */ /* 0x002ea6000c101b00 */
        /* <DEDUP_REMOVED lines=34> */
[----:B0-----:R-:W2:Y:S02]  /*1300*/  LD.E.64 R20, desc[UR36][R18.64] ;  /* 0x0000002412147980 */ /* 0x001ea4000c101b00 */
[----:B------:R-:W-:-:S05]  /*1310*/  IADD3.X R23, PT, PT, R19, R3, RZ, P0, !PT ;  /* 0x0000000313177210 */ /* 0x000fca00007fe4ff */
        /* <DEDUP_REMOVED lines=35> */
[----:B------:R-:W2:Y:S01]  /*1550*/  LD.E.64 R12, desc[UR36][R24.64+0x80] ;  /* 0x00008024180c7980 */ /* 0x000ea2000c101b00 */
[----:B------:R-:W-:-:S04]  /*1560*/  IADD3 R8, PT, PT, R8, 0x10, RZ ;  /* 0x0000001008087810 */ /* 0x000fc80007ffe0ff */
[----:B------:R-:W-:Y:S02]  /*1570*/  ISETP.NE.AND P0, PT, R8, RZ, PT ;  /* 0x000000ff0800720c */ /* 0x000fe40003f05270 */
[----:B------:R-:W-:Y:S01]  /*1580*/  IADD3 R7, P1, PT, R7, 0x80, RZ ;  /* 0x0000008007077810 */ /* 0x000fe20007f3e0ff */
[----:B------:R-:W-:-:S04]  /*1590*/  VIADD R6, R6, 0x10 ;  /* 0x0000001006067836 */ /* 0x000fc80000000000 */
[----:B------:R-:W-:Y:S01]  /*15a0*/  IMAD.X R3, RZ, RZ, R3, P1 ;  /* 0x000000ffff037224 */ /* 0x000fe200008e0603 */
[----:B--2---:R-:W-:-:S07]  /*15b0*/  DADD R12, R12, R18 ;  /* 0x000000000c0c7229 */ /* 0x004fce0000000012 */
[----:B------:R0:W-:Y:S01]  /*15c0*/  ST.E.64 desc[UR36][R14.64], R12 ;  /* 0x0000000c0e007985 */ /* 0x0001e2000c101b24 */
[----:B------:R-:W-:Y:S05]  /*15d0*/  @P0 BRA `(.L_x_33) ;  /* 0xfffffff800280947 */ /* 0x000fea000383ffff */
[----:B------:R-:W-:Y:S05]  /*15e0*/  BSYNC.RECONVERGENT B2 ;  /* 0x0000000000027941 */ /* 0x000fea0003800200 */
.L_x_32:
[----:B------:R-:W-:-:S07]  /*15f0*/  IADD3 R6, PT, PT, R6, 0x1, RZ ;  /* 0x0000000106067810 */ /* 0x000fce0007ffe0ff */
.L_x_31:
[----:B------:R-:W-:Y:S05]  /*1600*/  BSYNC.RECONVERGENT B1 ;  /* 0x0000000000017941 */ /* 0x000fea0003800200 */
.L_x_30:
        /* <DEDUP_REMOVED lines=9> */
[----:B------:R-:W2:Y:S04]  /*16a0*/  LD.E.64 R12, desc[UR36][R8.64] ;  /* 0x00000024080c7980 */ /* 0x000ea8000c101b00 */
[----:B------:R-:W2:Y:S02]  /*16b0*/  LD.E.64 R10, desc[UR36][R10.64] ;  /* 0x000000240a0a7980 */ /* 0x000ea4000c101b00 */
[----:B--2---:R-:W-:-:S07]  /*16c0*/  DADD R12, R10, R12 ;  /* 0x000000000a0c7229 */ /* 0x004fce000000000c */
[----:B------:R0:W-:Y:S04]  /*16d0*/  ST.E.64 desc[UR36][R8.64], R12 ;  /* 0x0000000c08007985 */ /* 0x0001e8000c101b24 */
[----:B------:R-:W2:Y:S02]  /*16e0*/  LDG.E.64 R14, desc[UR36][R4.64] ;  /* 0x00000024040e7981 */ /* 0x000ea4000c1e1b00 */
[----:B--2---:R-:W-:Y:S02]  /*16f0*/  IMAD.WIDE.U32 R18, R6, 0x8, R14 ;  /* 0x0000000806127825 */ /* 0x004fe400078e000e */
        /* <DEDUP_REMOVED lines=10> */
[----:B0-----:R-:W3:Y:S02]  /*17a0*/  LDG.E.64 R8, desc[UR36][R4.64] ;  /* 0x0000002404087981 */ /* 0x001ee4000c1e1b00 */
[----:B---3--:R-:W-:Y:S02]  /*17b0*/  IMAD.WIDE.U32 R12, R6, 0x8, R8 ;  /* 0x00000008060c7825 */ /* 0x008fe400078e0008 */
[----:B------:R-:W3:Y:S04]  /*17c0*/  LD.E.64 R18, desc[UR36][R8.64] ;  /* 0x0000002408127980 */ /* 0x000ee8000c101b00 */
[----:B------:R-:W3:Y:S02]  /*17d0*/  LD.E.64 R12, desc[UR36][R12.64+0x18] ;  /* 0x000018240c0c7980 */ /* 0x000ee4000c101b00 */
[----:B---3--:R-:W-:-:S07]  /*17e0*/  DADD R18, R12, R18 ;  /* 0x000000000c127229 */ /* 0x008fce0000000012 */
[----:B------:R0:W-:Y:S04]  /*17f0*/  ST.E.64 desc[UR36][R8.64], R18 ;  /* 0x0000001208007985 */ /* 0x0001e8000c101b24 */
[----:B-1----:R-:W3:Y:S02]  /*1800*/  LDG.E.64 R14, desc[UR36][R4.64] ;  /* 0x00000024040e7981 */ /* 0x002ee4000c1e1b00 */
[----:B---3--:R-:W-:Y:S02]  /*1810*/  IMAD.WIDE.U32 R20, R6, 0x8, R14 ;  /* 0x0000000806147825 */ /* 0x008fe400078e000e */
[----:B------:R-:W3:Y:S04]  /*1820*/  LD.E.64 R24, desc[UR36][R14.64] ;  /* 0x000000240e187980 */ /* 0x000ee8000c101b00 */
[----:B------:R-:W3:Y:S02]  /*1830*/  LD.E.64 R20, desc[UR36][R20.64+0x20] ;  /* 0x0000202414147980 */ /* 0x000ee4000c101b00 */
[----:B---3--:R-:W-:-:S07]  /*1840*/  DADD R24, R20, R24 ;  /* 0x0000000014187229 */ /* 0x008fce0000000018 */
[----:B------:R1:W-:Y:S04]  /*1850*/  ST.E.64 desc[UR36][R14.64], R24 ;  /* 0x000000180e007985 */ /* 0x0003e8000c101b24 */
[----:B--2---:R-:W2:Y:S02]  /*1860*/  LDG.E.64 R10, desc[UR36][R4.64] ;  /* 0x00000024040a7981 */ /* 0x004ea4000c1e1b00 */
        /* <DEDUP_REMOVED lines=12> */
[C---:B---3--:R-:W-:Y:S02]  /*1930*/  IMAD.WIDE.U32 R24, R6.reuse, 0x8, R14 ;  /* 0x0000000806187825 */ /* 0x048fe400078e000e */
[----:B------:R-:W3:Y:S04]  /*1940*/  LD.E.64 R22, desc[UR36][R14.64] ;  /* 0x000000240e167980 */ /* 0x000ee8000c101b00 */
[----:B------:R-:W3:Y:S01]  /*1950*/  LD.E.64 R24, desc[UR36][R24.64+0x38] ;  /* 0x0000382418187980 */ /* 0x000ee2000c101b00 */
[----:B------:R-:W-:Y:S01]  /*1960*/  VIADD R6, R6, 0x8 ;  /* 0x0000000806067836 */ /* 0x000fe20000000000 */
[----:B---3--:R-:W-:-:S07]  /*1970*/  DADD R22, R24, R22 ;  /* 0x0000000018167229 */ /* 0x008fce0000000016 */
[----:B------:R2:W-:Y:S04]  /*1980*/  ST.E.64 desc[UR36][R14.64], R22 ;  /* 0x000000160e007985 */ /* 0x0005e8000c101b24 */
.L_x_35:
[----:B------:R-:W-:Y:S05]  /*1990*/  BSYNC.RECONVERGENT B1 ;  /* 0x0000000000017941 */ /* 0x000fea0003800200 */
.L_x_34:
        /* <DEDUP_REMOVED lines=24> */
[----:B0-----:R-:W2:Y:S02]  /*1b20*/  LDG.E.64 R8, desc[UR36][R4.64] ;  /* 0x0000002404087981 */ /* 0x001ea4000c1e1b00 */
[C---:B--2---:R-:W-:Y:S02]  /*1b30*/  IMAD.WIDE.U32 R12, R6.reuse, 0x8, R8 ;  /* 0x00000008060c7825 */ /* 0x044fe400078e0008 */
[----:B------:R-:W2:Y:S04]  /*1b40*/  LD.E.64 R18, desc[UR36][R8.64] ;  /* 0x0000002408127980 */ /* 0x000ea8000c101b00 */
[----:B------:R-:W2:Y:S01]  /*1b50*/  LD.E.64 R12, desc[UR36][R12.64+0x18] ;  /* 0x000018240c0c7980 */ /* 0x000ea2000c101b00 */
[----:B------:R-:W-:Y:S01]  /*1b60*/  VIADD R6, R6, 0x4 ;  /* 0x0000000406067836 */ /* 0x000fe20000000000 */
[----:B--2---:R-:W-:-:S07]  /*1b70*/  DADD R18, R12, R18 ;  /* 0x000000000c127229 */ /* 0x004fce0000000012 */
[----:B------:R1:W-:Y:S04]  /*1b80*/  ST.E.64 desc[UR36][R8.64], R18 ;  /* 0x0000001208007985 */ /* 0x0003e8000c101b24 */
.L_x_37:
[----:B------:R-:W-:Y:S05]  /*1b90*/  BSYNC.RECONVERGENT B1 ;  /* 0x0000000000017941 */ /* 0x000fea0003800200 */
.L_x_36:
[----:B------:R-:W-:Y:S05]  /*1ba0*/  @!P1 BRA `(.L_x_29) ;  /* 0x0000000000549947 */ /* 0x000fea0003800000 */
[----:B-12---:R-:W0:Y:S02]  /*1bb0*/  LDG.E.64 R8, desc[UR36][R4.64] ;  /* 0x0000002404087981 */ /* 0x006e24000c1e1b00 */
[----:B0-----:R-:W-:Y:S02]  /*1bc0*/  IMAD.WIDE.U32 R10, R6, 0x8, R8 ;  /* 0x00000008060a7825 */ /* 0x001fe400078e0008 */
[----:B------:R-:W2:Y:S04]  /*1bd0*/  LD.E.64 R12, desc[UR36][R8.64] ;  /* 0x00000024080c7980 */ /* 0x000ea8000c101b00 */
[----:B------:R-:W2:Y:S01]  /*1be0*/  LD.E.64 R10, desc[UR36][R10.64] ;  /* 0x000000240a0a7980 */ /* 0x000ea2000c101b00 */
[----:B------:R-:W-:Y:S01]  /*1bf0*/  ISETP.NE.AND P0, PT, R0, 0x1, PT ;  /* 0x000000010000780c */ /* 0x000fe20003f05270 */
[----:B--2---:R-:W-:-:S07]  /*1c00*/  DADD R12, R10, R12 ;  /* 0x000000000a0c7229 */ /* 0x004fce000000000c */
[----:B------:R3:W-:Y:S05]  /*1c10*/  ST.E.64 desc[UR36][R8.64], R12 ;  /* 0x0000000c08007985 */ /* 0x0007ea000c101b24 */
[----:B------:R-:W-:Y:S05]  /*1c20*/  @!P0 BRA `(.L_x_29) ;  /* 0x0000000000348947 */ /* 0x000fea0003800000 */
[----:B---3--:R-:W2:Y:S02]  /*1c30*/  LDG.E.64 R8, desc[UR36][R4.64] ;  /* 0x0000002404087981 */ /* 0x008ea4000c1e1b00 */
[----:B--2---:R-:W-:Y:S02]  /*1c40*/  IMAD.WIDE.U32 R10, R6, 0x8, R8 ;  /* 0x00000008060a7825 */ /* 0x004fe400078e0008 */
[----:B------:R-:W2:Y:S04]  /*1c50*/  LD.E.64 R12, desc[UR36][R8.64] ;  /* 0x00000024080c7980 */ /* 0x000ea8000c101b00 */
[----:B------:R-:W2:Y:S01]  /*1c60*/  LD.E.64 R10, desc[UR36][R10.64+0x8] ;  /* 0x000008240a0a7980 */ /* 0x000ea2000c101b00 */
[----:B------:R-:W-:Y:S01]  /*1c70*/  ISETP.NE.AND P0, PT, R0, 0x2, PT ;  /* 0x000000020000780c */ /* 0x000fe20003f05270 */
[----:B--2---:R-:W-:-:S07]  /*1c80*/  DADD R12, R10, R12 ;  /* 0x000000000a0c7229 */ /* 0x004fce000000000c */
[----:B------:R4:W-:Y:S05]  /*1c90*/  ST.E.64 desc[UR36][R8.64], R12 ;  /* 0x0000000c08007985 */ /* 0x0009ea000c101b24 */
[----:B------:R-:W2:Y:S02]  /*1ca0*/  @P0 LDG.E.64 R14, desc[UR36][R4.64] ;  /* 0x00000024040e0981 */ /* 0x000ea4000c1e1b00 */
[----:B--2---:R-:W-:Y:S02]  /*1cb0*/  @P0 IMAD.WIDE.U32 R6, R6, 0x8, R14 ;  /* 0x0000000806060825 */ /* 0x004fe400078e000e */
[----:B------:R-:W2:Y:S04]  /*1cc0*/  @P0 LD.E.64 R18, desc[UR36][R14.64] ;  /* 0x000000240e120980 */ /* 0x000ea8000c101b00 */
[----:B------:R-:W2:Y:S02]  /*1cd0*/  @P0 LD.E.64 R6, desc[UR36][R6.64+0x10] ;  /* 0x0000102406060980 */ /* 0x000ea4000c101b00 */
[----:B--2---:R-:W-:-:S07]  /*1ce0*/  @P0 DADD R18, R6, R18 ;  /* 0x0000000006120229 */ /* 0x004fce0000000012 */
[----:B------:R4:W-:Y:S04]  /*1cf0*/  @P0 ST.E.64 desc[UR36][R14.64], R18 ;  /* 0x000000120e000985 */ /* 0x0009e8000c101b24 */
.L_x_29:
[----:B------:R-:W-:Y:S05]  /*1d00*/  BSYNC.RECONVERGENT B0 ;  /* 0x0000000000007941 */ /* 0x000fea0003800200 */
.L_x_28:
[----:B------:R-:W0:Y:S04]  /*1d10*/  LDG.E.64 R4, desc[UR36][R4.64] ;  /* 0x0000002404047981 */ /* 0x000e28000c1e1b00 */
[----:B0-----:R-:W5:Y:S02]  /*1d20*/  LD.E.64 R6, desc[UR36][R4.64] ;  /* 0x0000002404067980 */ /* 0x001f64000c101b00 */
[----:B-----5:R-:W-:-:S07]  /*1d30*/  DMUL R6, R6, -2 ;  /* 0xc000000006067828 */ /* 0x020fce0000000000 */
[----:B------:R0:W-:Y:S04]  /*1d40*/  ST.E.64 desc[UR36][R4.64], R6 ;  /* 0x0000000604007985 */ /* 0x0001e8000c101b24 */
.L_x_21:
[----:B------:R-:W-:Y:S05]  /*1d50*/  BSYNC B6 ;  /* 0x0000000000067941 */ /* 0x000fea0003800000 */
.L_x_20:
[----:B------:R-:W-:-:S04]  /*1d60*/  IADD3 R2, PT, PT, R2, 0x2, RZ ;  /* 0x0000000202027810 */ /* 0x000fc80007ffe0ff */
[----:B------:R-:W-:-:S13]  /*1d70*/  ISETP.GE.AND P0, PT, R2, R17, PT ;  /* 0x000000110200720c */ /* 0x000fda0003f06270 */
[----:B------:R-:W-:Y:S05]  /*1d80*/  @!P0 BRA `(.L_x_38) ;  /* 0xffffffe000d48947 */ /* 0x000fea000383ffff */
[----:B------:R-:W-:Y:S05]  /*1d90*/  EXIT ;  /* 0x000000000000794d */ /* 0x000fea0003800000 */
        .type           $_Z7poissonPPdS0_Piii$_Z9factoriald,@function
        .size           $_Z7poissonPPdS0_Piii$_Z9factoriald,(.L_x_42 - $_Z7poissonPPdS0_Piii$_Z9factoriald)
$_Z7poissonPPdS0_Piii$_Z9factoriald:
[----:B------:R-:W-:-:S05]  /*1da0*/  VIADD R1, R1, 0xffffffe8 ;  /* 0xffffffe801017836 */ /* 0x000fca0000000000 */
[----:B------:R-:W-:Y:S04]  /*1db0*/  STL [R1+0x10], R21 ;  /* 0x0000101501007387 */ /* 0x000fe80000100800 */
[----:B------:R-:W-:Y:S04]  /*1dc0*/  STL [R1+0xc], R20 ;  /* 0x00000c1401007387 */ /* 0x000fe80000100800 */
[----:B------:R0:W-:Y:S04]  /*1dd0*/  STL [R1+0x8], R17 ;  /* 0x0000081101007387 */ /* 0x0001e80000100800 */
[----:B------:R1:W-:Y:S04]  /*1de0*/  STL [R1+0x4], R16 ;  /* 0x0000041001007387 */ /* 0x0003e80000100800 */
[----:B------:R2:W-:Y:S01]  /*1df0*/  STL [R1], R2 ;  /* 0x0000000201007387 */ /* 0x0005e20000100800 */
[----:B0-----:R-:W-:Y:S01]  /*1e00*/  IMAD.MOV.U32 R17, RZ, RZ, R5 ;  /* 0x000000ffff117224 */ /* 0x001fe200078e0005 */
[----:B-1----:R-:W-:Y:S01]  /*1e10*/  MOV R16, R4 ;  /* 0x0000000400107202 */ /* 0x002fe20000000f00 */
[----:B--2---:R-:W0:Y:S05]  /*1e20*/  BMOV.32.CLEAR R2, B6 ;  /* 0x0000000006027355 */ /* 0x004e2a0000100000 */
[----:B------:R-:W-:Y:S01]  /*1e30*/  DSETP.GEU.AND P0, PT, R16, 2, PT ;  /* 0x400000001000742a */ /* 0x000fe20003f0e000 */
[----:B------:R-:W-:Y:S01]  /*1e40*/  BSSY.RECONVERGENT B6, `(.L_x_39) ;  /* 0x0000009000067945 */ /* 0x000fe20003800200 */
[----:B------:R-:W-:-:S02]  /*1e50*/  IMAD.MOV.U32 R4, RZ, RZ, 0x0 ;  /* 0x00000000ff047424 */ /* 0x000fc400078e00ff */
[----:B------:R-:W-:-:S10]  /*1e60*/  IMAD.MOV.U32 R5, RZ, RZ, 0x3ff00000 ;  /* 0x3ff00000ff057424 */ /* 0x000fd400078e00ff */
[----:B0-----:R-:W-:Y:S05]  /*1e70*/  @!P0 BRA `(.L_x_40) ;  /* 0x0000000000148947 */ /* 0x001fea0003800000 */
[----:B------:R-:W-:Y:S01]  /*1e80*/  DADD R4, R16, -1 ;  /* 0xbff0000010047429 */ /* 0x000fe20000000000 */
[----:B------:R-:W-:Y:S02]  /*1e90*/  MOV R20, 0x1ec0 ;  /* 0x00001ec000147802 */ /* 0x000fe40000000f00 */
[----:B------:R-:W-:-:S08]  /*1ea0*/  MOV R21, 0x0 ;  /* 0x0000000000157802 */ /* 0x000fd00000000f00 */
[----:B------:R-:W-:Y:S05]  /*1eb0*/  CALL.REL.NOINC `($_Z7poissonPPdS0_Piii$_Z9factoriald) ;  /* 0xfffffffc00b87944 */ /* 0x000fea0003c3ffff */
[----:B------:R-:W-:-:S11]  /*1ec0*/  DMUL R4, R16, R4 ;  /* 0x0000000410047228 */ /* 0x000fd60000000000 */
.L_x_40:
[----:B------:R-:W-:Y:S05]  /*1ed0*/  BSYNC.RECONVERGENT B6 ;  /* 0x0000000000067941 */ /* 0x000fea0003800200 */
.L_x_39:
[----:B------:R-:W2:Y:S01]  /*1ee0*/  LDL R20, [R1+0xc] ;  /* 0x00000c0001147983 */ /* 0x000ea20000100800 */
[----:B------:R0:W-:Y:S05]  /*1ef0*/  BMOV.32 B6, R2 ;  /* 0x0000000206007356 */ /* 0x0001ea0000000000 */
[----:B------:R-:W2:Y:S04]  /*1f00*/  LDL R21, [R1+0x10] ;  /* 0x0000100001157983 */ /* 0x000ea80000100800 */
[----:B0-----:R-:W2:Y:S04]  /*1f10*/  LDL R2, [R1] ;  /* 0x0000000001027983 */ /* 0x001ea80000100800 */
[----:B------:R-:W2:Y:S04]  /*1f20*/  LDL R16, [R1+0x4] ;  /* 0x0000040001107983 */ /* 0x000ea80000100800 */
[----:B------:R0:W2:Y:S02]  /*1f30*/  LDL R17, [R1+0x8] ;  /* 0x0000080001117983 */ /* 0x0000a40000100800 */
[----:B0-----:R-:W-:Y:S01]  /*1f40*/  VIADD R1, R1, 0x18 ;  /* 0x0000001801017836 */ /* 0x001fe20000000000 */
[----:B--2---:R-:W-:Y:S06]  /*1f50*/  RET.REL.NODEC R20 `(_Z7poissonPPdS0_Piii) ;  /* 0xffffffe014287950 */ /* 0x004fec0003c3ffff */
.L_x_41:
        /* <DEDUP_REMOVED lines=10> */
.L_x_42:


//--------------------- .nv.shared.reserved.0     --------------------------
	.section	.nv.shared.reserved.0,"aw",@nobits
	.weak		__nv_reservedSMEM_offset_0_alias
	.size		__nv_reservedSMEM_offset_0_alias, 0, 64
	.other		__nv_reservedSMEM_offset_0_alias,@"STO_CUDA_RESERVED_SHARED STV_DEFAULT"
__nv_reservedSMEM_offset_0_alias:
	.zero		0
	.zero		64


//--------------------- .nv.constant0._Z13poissonapproxPPdS0_Piii --------------------------
	.section	.nv.constant0._Z13poissonapproxPPdS0_Piii,"a",@progbits
	.sectionflags	@""
	.align	4
.nv.constant0._Z13poissonapproxPPdS0_Piii:
	.zero		928


//--------------------- .nv.constant0._Z7poissonPPdS0_Piii --------------------------
	.section	.nv.constant0._Z7poissonPPdS0_Piii,"a",@progbits
	.sectionflags	@""
	.align	4
.nv.constant0._Z7poissonPPdS0_Piii:
	.zero		928


//--------------------- SYMBOLS --------------------------

	.type		.nv.reservedSmem.offset0,@object
	.size		.nv.reservedSmem.offset0,0x4
